// auto-generated by cutlass_sweep.gemm — config: {"arch": "sm_90", "cluster_m": 4, "cluster_n": 1, "dtype": "fp32", "dtype_b": "fp32", "layout": "nt", "stages": 0, "tile_k": 64, "tile_m": 128, "tile_n": 64}
#include "cutlass/cutlass.h"
#include "cutlass/gemm/collective/collective_builder.hpp"
#include "cutlass/gemm/device/gemm_universal_adapter.h"
#include "cutlass/gemm/kernel/gemm_universal.hpp"
#include "cutlass/epilogue/collective/collective_builder.hpp"

using ElemA = float;
using ElemB = float;
using ElemCD = float;
using Acc  = float;
using TileShape    = cute::Shape<cute::_128, cute::_64, cute::_64>;
using ClusterShape = cute::Shape<cute::_4, cute::_1, cute::_1>;

using CollectiveEpilogue = typename cutlass::epilogue::collective::CollectiveBuilder<
    cutlass::arch::Sm90, cutlass::arch::OpClassTensorOp,
    TileShape, ClusterShape,
    cutlass::epilogue::collective::EpilogueTileAuto,
    Acc, Acc,
    ElemCD, cutlass::layout::RowMajor, 128 / cutlass::sizeof_bits<ElemCD>::value,
    ElemCD, cutlass::layout::RowMajor, 128 / cutlass::sizeof_bits<ElemCD>::value,
    cutlass::epilogue::collective::EpilogueScheduleAuto
  >::CollectiveOp;

using CollectiveMainloop = typename cutlass::gemm::collective::CollectiveBuilder<
    cutlass::arch::Sm90, cutlass::arch::OpClassTensorOp,
    ElemA, cutlass::layout::RowMajor, 128 / cutlass::sizeof_bits<ElemA>::value,
    ElemB, cutlass::layout::ColumnMajor, 128 / cutlass::sizeof_bits<ElemB>::value,
    Acc,
    TileShape, ClusterShape,
    cutlass::gemm::collective::StageCountAutoCarveout<static_cast<int>(sizeof(typename CollectiveEpilogue::SharedStorage))>,
    cutlass::gemm::collective::KernelScheduleAuto
  >::CollectiveOp;

using GemmKernel = cutlass::gemm::kernel::GemmUniversal<
    cute::Shape<int,int,int,int>,
    CollectiveMainloop,
    CollectiveEpilogue
>;
using Gemm = cutlass::gemm::device::GemmUniversalAdapter<GemmKernel>;

// Force the device kernel symbol into the cubin without needing a host main.
auto* _anchor = &cutlass::device_kernel<GemmKernel>;


// ===== COMPILED SASS (sm_90a) =====

	.target	sm_90a

	.elftype	@"ET_EXEC"


//--------------------- .note.nv.tkinfo           --------------------------
	.section	.note.nv.tkinfo,"",@"SHT_NOTE"
	.sectionflags	@"SHF_NOTE_NV_TKINFO"
	.tkinfo
        /*0018*/ 	.word	0x00000002
        /*0030*/ 	.string	""
        /*0030*/ 	.string	"ptxas"
        /*0030*/ 	.string	"Cuda compilation tools, release 13.0, V13.0.88"
        /*0030*/ 	.string	"Build cuda_13.0.r13.0/compiler.36424714_0"
        /*0030*/ 	.string	"-arch sm_90a -m 64 "



//--------------------- .note.nv.cuinfo           --------------------------
	.section	.note.nv.cuinfo,"",@"SHT_NOTE"
	.sectionflags	@"SHF_NOTE_NV_CUINFO"
        /*0018*/ 	.short	0x0002
        /*001a*/ 	.short	0x005a
        /*001c*/ 	.short	0x0082
	.zero		2


//--------------------- .nv.info                  --------------------------
	.section	.nv.info,"",@"SHT_CUDA_INFO"
	.align	4


	//----- nvinfo : EIATTR_REGCOUNT
	.align		4
        /*0000*/ 	.byte	0x04, 0x2f
        /*0002*/ 	.short	(.L_15 - .L_14)
	.align		4
.L_14:
        /*0004*/ 	.word	index@(_ZN7cutlass13device_kernelINS_4gemm6kernel13GemmUniversalIN4cute5tupleIJiiiiEEENS1_10collective13CollectiveMmaINS1_34MainloopSm90TmaGmmaWarpSpecializedILi4ENS5_IJNS4_1CILi4EEENSA_ILi1EEESC_EEENS1_35KernelTmaWarpSpecializedCooperativeEEENS5_IJNSA_ILi128EEENSA_ILi64EEESH_EEEfNS5_IJlSC_lEEEfSJ_NS4_8TiledMMAINS4_8MMA_AtomIJNS4_4SM904GMMA29MMA_64x64x8_F32TF32TF32_SS_TNILNSN_7ScaleInE1ELSP_1EEEEEENS4_6LayoutINS5_IJNSA_ILi2EEESC_SC_EEENS5_IJSC_NSA_ILi0EEESV_EEEEENS5_IJNS4_10UnderscoreESY_SY_EEEEENS4_13SM90_TMA_LOADENS4_14ComposedLayoutINS4_7SwizzleILi3ELi4ELi3EEENS4_18smem_ptr_flag_bitsILi32EEENSS_INS5_IJNSA_ILi8EEENSA_ILi32EEEEEENS5_IJS18_SC_EEEEEEEvNS4_8identityENS4_23SM90_TMA_LOAD_MULTICASTES1C_vS1D_EENS_8epilogue10collective6detail29Sm90TmaWarpSpecializedAdapterINS1H_15DefaultEpilogueIfSJ_SJ_NS1G_6thread17LinearCombinationIfLi1EffLNS1L_9ScaleType4KindE0ELNS_15FloatRoundStyleE2EfEENS1_15EpilogueDefaultEEEEEvvEEEEvNT_6ParamsE)
        /*0008*/ 	.word	0x000000a8


	//----- nvinfo : EIATTR_FRAME_SIZE
	.align		4
.L_15:
        /*000c*/ 	.byte	0x04, 0x11
        /*000e*/ 	.short	(.L_17 - .L_16)
	.align		4
.L_16:
        /*0010*/ 	.word	index@(_ZN7cutlass13device_kernelINS_4gemm6kernel13GemmUniversalIN4cute5tupleIJiiiiEEENS1_10collective13CollectiveMmaINS1_34MainloopSm90TmaGmmaWarpSpecializedILi4ENS5_IJNS4_1CILi4EEENSA_ILi1EEESC_EEENS1_35KernelTmaWarpSpecializedCooperativeEEENS5_IJNSA_ILi128EEENSA_ILi64EEESH_EEEfNS5_IJlSC_lEEEfSJ_NS4_8TiledMMAINS4_8MMA_AtomIJNS4_4SM904GMMA29MMA_64x64x8_F32TF32TF32_SS_TNILNSN_7ScaleInE1ELSP_1EEEEEENS4_6LayoutINS5_IJNSA_ILi2EEESC_SC_EEENS5_IJSC_NSA_ILi0EEESV_EEEEENS5_IJNS4_10UnderscoreESY_SY_EEEEENS4_13SM90_TMA_LOADENS4_14ComposedLayoutINS4_7SwizzleILi3ELi4ELi3EEENS4_18smem_ptr_flag_bitsILi32EEENSS_INS5_IJNSA_ILi8EEENSA_ILi32EEEEEENS5_IJS18_SC_EEEEEEEvNS4_8identityENS4_23SM90_TMA_LOAD_MULTICASTES1C_vS1D_EENS_8epilogue10collective6detail29Sm90TmaWarpSpecializedAdapterINS1H_15DefaultEpilogueIfSJ_SJ_NS1G_6thread17LinearCombinationIfLi1EffLNS1L_9ScaleType4KindE0ELNS_15FloatRoundStyleE2EfEENS1_15EpilogueDefaultEEEEEvvEEEEvNT_6ParamsE)
        /*0014*/ 	.word	0x00000000


	//----- nvinfo : EIATTR_MIN_STACK_SIZE
	.align		4
.L_17:
        /*0018*/ 	.byte	0x04, 0x12
        /*001a*/ 	.short	(.L_19 - .L_18)
	.align		4
.L_18:
        /*001c*/ 	.word	index@(_ZN7cutlass13device_kernelINS_4gemm6kernel13GemmUniversalIN4cute5tupleIJiiiiEEENS1_10collective13CollectiveMmaINS1_34MainloopSm90TmaGmmaWarpSpecializedILi4ENS5_IJNS4_1CILi4EEENSA_ILi1EEESC_EEENS1_35KernelTmaWarpSpecializedCooperativeEEENS5_IJNSA_ILi128EEENSA_ILi64EEESH_EEEfNS5_IJlSC_lEEEfSJ_NS4_8TiledMMAINS4_8MMA_AtomIJNS4_4SM904GMMA29MMA_64x64x8_F32TF32TF32_SS_TNILNSN_7ScaleInE1ELSP_1EEEEEENS4_6LayoutINS5_IJNSA_ILi2EEESC_SC_EEENS5_IJSC_NSA_ILi0EEESV_EEEEENS5_IJNS4_10UnderscoreESY_SY_EEEEENS4_13SM90_TMA_LOADENS4_14ComposedLayoutINS4_7SwizzleILi3ELi4ELi3EEENS4_18smem_ptr_flag_bitsILi32EEENSS_INS5_IJNSA_ILi8EEENSA_ILi32EEEEEENS5_IJS18_SC_EEEEEEEvNS4_8identityENS4_23SM90_TMA_LOAD_MULTICASTES1C_vS1D_EENS_8epilogue10collective6detail29Sm90TmaWarpSpecializedAdapterINS1H_15DefaultEpilogueIfSJ_SJ_NS1G_6thread17LinearCombinationIfLi1EffLNS1L_9ScaleType4KindE0ELNS_15FloatRoundStyleE2EfEENS1_15EpilogueDefaultEEEEEvvEEEEvNT_6ParamsE)
        /*0020*/ 	.word	0x00000000
.L_19:


//--------------------- .nv.compat                --------------------------
	.section	.nv.compat,"",@"SHT_CUDA_COMPAT_INFO"
	.align	4
        /*0000*/ 	.byte	0x02, 0x09, 0x01, 0x00, 0x02, 0x02, 0x04, 0x00, 0x02, 0x05, 0x05, 0x00, 0x03, 0x07, 0x01, 0x01
        /*0010*/ 	.byte	0x02, 0x03, 0x01, 0x00, 0x02, 0x06, 0x01, 0x00, 0x04, 0x0b, 0x08, 0x00, 0x00, 0x00, 0x00, 0x00
        /*0020*/ 	.byte	0x00, 0x00, 0x00, 0x00


//--------------------- .nv.info._ZN7cutlass13device_kernelINS_4gemm6kernel13GemmUniversalIN4cute5tupleIJiiiiEEENS1_10collective13CollectiveMmaINS1_34MainloopSm90TmaGmmaWarpSpecializedILi4ENS5_IJNS4_1CILi4EEENSA_ILi1EEESC_EEENS1_35KernelTmaWarpSpecializedCooperativeEEENS5_IJNSA_ILi128EEENSA_ILi64EEESH_EEEfNS5_IJlSC_lEEEfSJ_NS4_8TiledMMAINS4_8MMA_AtomIJNS4_4SM904GMMA29MMA_64x64x8_F32TF32TF32_SS_TNILNSN_7ScaleInE1ELSP_1EEEEEENS4_6LayoutINS5_IJNSA_ILi2EEESC_SC_EEENS5_IJSC_NSA_ILi0EEESV_EEEEENS5_IJNS4_10UnderscoreESY_SY_EEEEENS4_13SM90_TMA_LOADENS4_14ComposedLayoutINS4_7SwizzleILi3ELi4ELi3EEENS4_18smem_ptr_flag_bitsILi32EEENSS_INS5_IJNSA_ILi8EEENSA_ILi32EEEEEENS5_IJS18_SC_EEEEEEEvNS4_8identityENS4_23SM90_TMA_LOAD_MULTICASTES1C_vS1D_EENS_8epilogue10collective6detail29Sm90TmaWarpSpecializedAdapterINS1H_15DefaultEpilogueIfSJ_SJ_NS1G_6thread17LinearCombinationIfLi1EffLNS1L_9ScaleType4KindE0ELNS_15FloatRoundStyleE2EfEENS1_15EpilogueDefaultEEEEEvvEEEEvNT_6ParamsE --------------------------
	.section	.nv.info._ZN7cutlass13device_kernelINS_4gemm6kernel13GemmUniversalIN4cute5tupleIJiiiiEEENS1_10collective13CollectiveMmaINS1_34MainloopSm90TmaGmmaWarpSpecializedILi4ENS5_IJNS4_1CILi4EEENSA_ILi1EEESC_EEENS1_35KernelTmaWarpSpecializedCooperativeEEENS5_IJNSA_ILi128EEENSA_ILi64EEESH_EEEfNS5_IJlSC_lEEEfSJ_NS4_8TiledMMAINS4_8MMA_AtomIJNS4_4SM904GMMA29MMA_64x64x8_F32TF32TF32_SS_TNILNSN_7ScaleInE1ELSP_1EEEEEENS4_6LayoutINS5_IJNSA_ILi2EEESC_SC_EEENS5_IJSC_NSA_ILi0EEESV_EEEEENS5_IJNS4_10UnderscoreESY_SY_EEEEENS4_13SM90_TMA_LOADENS4_14ComposedLayoutINS4_7SwizzleILi3ELi4ELi3EEENS4_18smem_ptr_flag_bitsILi32EEENSS_INS5_IJNSA_ILi8EEENSA_ILi32EEEEEENS5_IJS18_SC_EEEEEEEvNS4_8identityENS4_23SM90_TMA_LOAD_MULTICASTES1C_vS1D_EENS_8epilogue10collective6detail29Sm90TmaWarpSpecializedAdapterINS1H_15DefaultEpilogueIfSJ_SJ_NS1G_6thread17LinearCombinationIfLi1EffLNS1L_9ScaleType4KindE0ELNS_15FloatRoundStyleE2EfEENS1_15EpilogueDefaultEEEEEvvEEEEvNT_6ParamsE,"",@"SHT_CUDA_INFO"
	.sectionflags	@""
	.align	4


	//----- nvinfo : EIATTR_CUDA_API_VERSION
	.align		4
        /*0000*/ 	.byte	0x04, 0x37
        /*0002*/ 	.short	(.L_21 - .L_20)
.L_20:
        /*0004*/ 	.word	0x00000082


	//----- nvinfo : EIATTR_KPARAM_INFO
	.align		4
.L_21:
        /*0008*/ 	.byte	0x04, 0x17
        /*000a*/ 	.short	(.L_23 - .L_22)
.L_22:
        /*000c*/ 	.word	0x00000000
        /*0010*/ 	.short	0x0000
        /*0012*/ 	.short	0x0070
        /*0014*/ 	.byte	0x00, 0xf0, 0x01, 0x10


	//----- nvinfo : EIATTR_SPARSE_MMA_MASK
	.align		4
.L_23:
        /*0018*/ 	.byte	0x03, 0x50
        /*001a*/ 	.short	0x0000


	//----- nvinfo : EIATTR_MAXREG_COUNT
	.align		4
        /*001c*/ 	.byte	0x03, 0x1b
        /*001e*/ 	.short	0x00a8


	//----- nvinfo : EIATTR_NUM_BARRIERS
	.align		4
        /*0020*/ 	.byte	0x02, 0x4c
        /*0022*/ 	.byte	0x01
	.zero		1


	//----- nvinfo : EIATTR_EXTERNS
	.align		4
        /*0024*/ 	.byte	0x04, 0x0f
        /*0026*/ 	.short	(.L_25 - .L_24)


	//   ....[0]....
	.align		4
.L_24:
        /*0028*/ 	.word	index@(__assertfail)


	//----- nvinfo : EIATTR_MERCURY_ISA_VERSION
	.align		4
.L_25:
        /*002c*/ 	.byte	0x03, 0x5f
        /*002e*/ 	.short	0x0101


	//----- nvinfo : EIATTR_INT_WARP_WIDE_INSTR_OFFSETS
	.align		4
        /*0030*/ 	.byte	0x04, 0x31
        /*0032*/ 	.short	(.L_27 - .L_26)


	//   ....[0]....
.L_26:
        /*0034*/ 	.word	0x000004d0


	//   ....[1]....
        /*0038*/ 	.word	0x000004f0


	//   ....[2]....
        /*003c*/ 	.word	0x00000670


	//   ....[3]....
        /*0040*/ 	.word	0x000022a0


	//----- nvinfo : EIATTR_COOP_GROUP_MASK_REGIDS
	.align		4
.L_27:
        /*0044*/ 	.byte	0x04, 0x29
        /*0046*/ 	.short	(.L_29 - .L_28)


	//   ....[0]....
.L_28:
        /*0048*/ 	.word	0xffffffff


	//   ....[1]....
        /*004c*/ 	.word	0xffffffff


	//   ....[2]....
        /*0050*/ 	.word	0xffffffff


	//   ....[3]....
        /*0054*/ 	.word	0xffffffff


	//   ....[4]....
        /*0058*/ 	.word	0xffffffff


	//   ....[5]....
        /*005c*/ 	.word	0xffffffff


	//----- nvinfo : EIATTR_COOP_GROUP_INSTR_OFFSETS
	.align		4
.L_29:
        /*0060*/ 	.byte	0x04, 0x28
        /*0062*/ 	.short	(.L_31 - .L_30)


	//   ....[0]....
.L_30:
        /*0064*/ 	.word	0x00000060


	//   ....[1]....
        /*0068*/ 	.word	0x00000070


	//   ....[2]....
        /*006c*/ 	.word	0x00000130


	//   ....[3]....
        /*0070*/ 	.word	0x00000300


	//   ....[4]....
        /*0074*/ 	.word	0x00000820


	//   ....[5]....
        /*0078*/ 	.word	0x000014a0


	//----- nvinfo : EIATTR_REG_RECONFIG
	.align		4
.L_31:
        /*007c*/ 	.byte	0x01, 0x54
	.zero		2


	//----- nvinfo : EIATTR_SYSCALL_OFFSETS
	.align		4
        /*0080*/ 	.byte	0x04, 0x46
        /*0082*/ 	.short	(.L_33 - .L_32)


	//   ....[0]....
.L_32:
        /*0084*/ 	.word	0x00001690


	//----- nvinfo : EIATTR_MBARRIER_INSTR_OFFSETS
	.align		4
.L_33:
        /*0088*/ 	.byte	0x04, 0x39
        /*008a*/ 	.short	(.L_35 - .L_34)


	//   ....[0]....
.L_34:
        /*008c*/ 	.word	0x00000250
        /*0090*/ 	.word	0x000000ff
        /*0094*/ 	.word	0x00000000
        /*0098*/ 	.short	0x0100
        /*009a*/ 	.byte	0x08
	.zero		1


	//   ....[1]....
        /*009c*/ 	.word	0x00000260
        /*00a0*/ 	.word	0x000000ff
        /*00a4*/ 	.word	0x00000020
        /*00a8*/ 	.short	0x0100
        /*00aa*/ 	.byte	0x08
	.zero		1


	//   ....[2]....
        /*00ac*/ 	.word	0x00000270
        /*00b0*/ 	.word	0x000000ff
        /*00b4*/ 	.word	0x00000008
        /*00b8*/ 	.short	0x0100
        /*00ba*/ 	.byte	0x08
	.zero		1


	//   ....[3]....
        /*00bc*/ 	.word	0x00000280
        /*00c0*/ 	.word	0x000000ff
        /*00c4*/ 	.word	0x00000028
        /*00c8*/ 	.short	0x0100
        /*00ca*/ 	.byte	0x08
	.zero		1


	//   ....[4]....
        /*00cc*/ 	.word	0x00000290
        /*00d0*/ 	.word	0x000000ff
        /*00d4*/ 	.word	0x00000010
        /*00d8*/ 	.short	0x0100
        /*00da*/ 	.byte	0x08
	.zero		1


	//   ....[5]....
        /*00dc*/ 	.word	0x000002a0
        /*00e0*/ 	.word	0x000000ff
        /*00e4*/ 	.word	0x00000030
        /*00e8*/ 	.short	0x0100
        /*00ea*/ 	.byte	0x08
	.zero		1


	//   ....[6]....
        /*00ec*/ 	.word	0x000002b0
        /*00f0*/ 	.word	0x000000ff
        /*00f4*/ 	.word	0x00000018
        /*00f8*/ 	.short	0x0100
        /*00fa*/ 	.byte	0x08
	.zero		1


	//   ....[7]....
        /*00fc*/ 	.word	0x000002c0
        /*0100*/ 	.word	0x000000ff
        /*0104*/ 	.word	0x00000038
        /*0108*/ 	.short	0x0100
        /*010a*/ 	.byte	0x08
	.zero		1


	//   ....[8]....
        /*010c*/ 	.word	0x00000700
        /*0110*/ 	.word	0x000000ff
        /*0114*/ 	.word	0x00000050
        /*0118*/ 	.short	0x0100
        /*011a*/ 	.byte	0x06
	.zero		1


	//   ....[9]....
        /*011c*/ 	.word	0x000007a0
        /*0120*/ 	.word	0x000000ff
        /*0124*/ 	.word	0x00000058
        /*0128*/ 	.short	0x0100
        /*012a*/ 	.byte	0x06
	.zero		1


	//   ....[10]....
        /*012c*/ 	.word	0x00001750
        /*0130*/ 	.word	0x00000003
        /*0134*/ 	.word	0x00000000
        /*0138*/ 	.short	0x010a
        /*013a*/ 	.byte	0x3f
	.zero		1


	//   ....[11]....
        /*013c*/ 	.word	0x000017b0
        /*0140*/ 	.word	0x00000003
        /*0144*/ 	.word	0x00000000
        /*0148*/ 	.short	0x010a
        /*014a*/ 	.byte	0x3f
	.zero		1


	//   ....[12]....
        /*014c*/ 	.word	0x00001cf0
        /*0150*/ 	.word	0x00000005
        /*0154*/ 	.word	0x00000000
        /*0158*/ 	.short	0x010a
        /*015a*/ 	.byte	0x3f
	.zero		1


	//   ....[13]....
        /*015c*/ 	.word	0x00001d30
        /*0160*/ 	.word	0x00000005
        /*0164*/ 	.word	0x00000000
        /*0168*/ 	.short	0x010a
        /*016a*/ 	.byte	0x3f
	.zero		1


	//   ....[14]....
        /*016c*/ 	.word	0x00002150
        /*0170*/ 	.word	0x00000004
        /*0174*/ 	.word	0x00000000
        /*0178*/ 	.short	0x0101
        /*017a*/ 	.byte	0x3f
	.zero		1


	//   ....[15]....
        /*017c*/ 	.word	0x00002310
        /*0180*/ 	.word	0x00000000
        /*0184*/ 	.word	0x00000000
        /*0188*/ 	.short	0x0101
        /*018a*/ 	.byte	0x3f
	.zero		1


	//   ....[16]....
        /*018c*/ 	.word	0x00004f70
        /*0190*/ 	.word	0x00000017
        /*0194*/ 	.word	0x00000020
        /*0198*/ 	.short	0x010a
        /*019a*/ 	.byte	0x3f
	.zero		1


	//   ....[17]....
        /*019c*/ 	.word	0x000053f0
        /*01a0*/ 	.word	0x00000005
        /*01a4*/ 	.word	0x00000058
        /*01a8*/ 	.short	0x0101
        /*01aa*/ 	.byte	0x3f
	.zero		1


	//   ....[18]....
        /*01ac*/ 	.word	0x00005b10
        /*01b0*/ 	.word	0x00000007
        /*01b4*/ 	.word	0x00000000
        /*01b8*/ 	.short	0x010a
        /*01ba*/ 	.byte	0x3f
	.zero		1


	//   ....[19]....
        /*01bc*/ 	.word	0x00005b90
        /*01c0*/ 	.word	0x00000006
        /*01c4*/ 	.word	0x00000000
        /*01c8*/ 	.short	0x010a
        /*01ca*/ 	.byte	0x3f
	.zero		1


	//   ....[20]....
        /*01cc*/ 	.word	0x00005c20
        /*01d0*/ 	.word	0x00000007
        /*01d4*/ 	.word	0x00000000
        /*01d8*/ 	.short	0x010a
        /*01da*/ 	.byte	0x3f
	.zero		1


	//   ....[21]....
        /*01dc*/ 	.word	0x00005cb0
        /*01e0*/ 	.word	0x00000005
        /*01e4*/ 	.word	0x00000000
        /*01e8*/ 	.short	0x010a
        /*01ea*/ 	.byte	0x3f
	.zero		1


	//   ....[22]....
        /*01ec*/ 	.word	0x00005d10
        /*01f0*/ 	.word	0x00000003
        /*01f4*/ 	.word	0x00000000
        /*01f8*/ 	.short	0x010a
        /*01fa*/ 	.byte	0x3f
	.zero		1


	//   ....[23]....
        /*01fc*/ 	.word	0x00005d60
        /*0200*/ 	.word	0x00000005
        /*0204*/ 	.word	0x00000000
        /*0208*/ 	.short	0x010a
        /*020a*/ 	.byte	0x3f
	.zero		1


	//   ....[24]....
        /*020c*/ 	.word	0x00005e30
        /*0210*/ 	.word	0x00000017
        /*0214*/ 	.word	0x00000020
        /*0218*/ 	.short	0x010a
        /*021a*/ 	.byte	0x3f
	.zero		1


	//   ....[25]....
        /*021c*/ 	.word	0x00005f00
        /*0220*/ 	.word	0x00000007
        /*0224*/ 	.word	0x00000000
        /*0228*/ 	.short	0x010a
        /*022a*/ 	.byte	0x3f
	.zero		1


	//   ....[26]....
        /*022c*/ 	.word	0x00005f50
        /*0230*/ 	.word	0x00000006
        /*0234*/ 	.word	0x00000000
        /*0238*/ 	.short	0x010a
        /*023a*/ 	.byte	0x3f
	.zero		1


	//   ....[27]....
        /*023c*/ 	.word	0x00005fa0
        /*0240*/ 	.word	0x00000007
        /*0244*/ 	.word	0x00000000
        /*0248*/ 	.short	0x010a
        /*024a*/ 	.byte	0x3f
	.zero		1


	//----- nvinfo : EIATTR_NUM_MBARRIERS
	.align		4
.L_35:
        /*024c*/ 	.byte	0x03, 0x38
        /*024e*/ 	.short	0x000a


	//----- nvinfo : EIATTR_EXIT_INSTR_OFFSETS
	.align		4
        /*0250*/ 	.byte	0x04, 0x1c
        /*0252*/ 	.short	(.L_37 - .L_36)


	//   ....[0]....
.L_36:
        /*0254*/ 	.word	0x000009f0


	//   ....[1]....
        /*0258*/ 	.word	0x00001200


	//   ....[2]....
        /*025c*/ 	.word	0x000046f0


	//   ....[3]....
        /*0260*/ 	.word	0x00004c50


	//   ....[4]....
        /*0264*/ 	.word	0x00005d00


	//----- nvinfo : EIATTR_MAX_THREADS
	.align		4
.L_37:
        /*0268*/ 	.byte	0x04, 0x05
        /*026a*/ 	.short	(.L_39 - .L_38)
.L_38:
        /*026c*/ 	.word	0x00000180
        /*0270*/ 	.word	0x00000001
        /*0274*/ 	.word	0x00000001


	//----- nvinfo : EIATTR_CRS_STACK_SIZE
	.align		4
.L_39:
        /*0278*/ 	.byte	0x04, 0x1e
        /*027a*/ 	.short	(.L_41 - .L_40)
.L_40:
        /*027c*/ 	.word	0x00000000


	//----- nvinfo : EIATTR_CBANK_PARAM_SIZE
	.align		4
.L_41:
        /*0280*/ 	.byte	0x03, 0x19
        /*0282*/ 	.short	0x0470


	//----- nvinfo : EIATTR_PARAM_CBANK
	.align		4
        /*0284*/ 	.byte	0x04, 0x0a
        /*0286*/ 	.short	(.L_43 - .L_42)
	.align		4
.L_42:
        /*0288*/ 	.word	index@(.nv.constant0._ZN7cutlass13device_kernelINS_4gemm6kernel13GemmUniversalIN4cute5tupleIJiiiiEEENS1_10collective13CollectiveMmaINS1_34MainloopSm90TmaGmmaWarpSpecializedILi4ENS5_IJNS4_1CILi4EEENSA_ILi1EEESC_EEENS1_35KernelTmaWarpSpecializedCooperativeEEENS5_IJNSA_ILi128EEENSA_ILi64EEESH_EEEfNS5_IJlSC_lEEEfSJ_NS4_8TiledMMAINS4_8MMA_AtomIJNS4_4SM904GMMA29MMA_64x64x8_F32TF32TF32_SS_TNILNSN_7ScaleInE1ELSP_1EEEEEENS4_6LayoutINS5_IJNSA_ILi2EEESC_SC_EEENS5_IJSC_NSA_ILi0EEESV_EEEEENS5_IJNS4_10UnderscoreESY_SY_EEEEENS4_13SM90_TMA_LOADENS4_14ComposedLayoutINS4_7SwizzleILi3ELi4ELi3EEENS4_18smem_ptr_flag_bitsILi32EEENSS_INS5_IJNSA_ILi8EEENSA_ILi32EEEEEENS5_IJS18_SC_EEEEEEEvNS4_8identityENS4_23SM90_TMA_LOAD_MULTICASTES1C_vS1D_EENS_8epilogue10collective6detail29Sm90TmaWarpSpecializedAdapterINS1H_15DefaultEpilogueIfSJ_SJ_NS1G_6thread17LinearCombinationIfLi1EffLNS1L_9ScaleType4KindE0ELNS_15FloatRoundStyleE2EfEENS1_15EpilogueDefaultEEEEEvvEEEEvNT_6ParamsE)
        /*028c*/ 	.short	0x0210
        /*028e*/ 	.short	0x0470


	//----- nvinfo : EIATTR_SW_WAR
	.align		4
.L_43:
        /*0290*/ 	.byte	0x04, 0x36
        /*0292*/ 	.short	(.L_45 - .L_44)
.L_44:
        /*0294*/ 	.word	0x00000008
.L_45:


//--------------------- .nv.callgraph             --------------------------
	.section	.nv.callgraph,"",@"SHT_CUDA_CALLGRAPH"
	.align	4
	.sectionentsize	8
	.align		4
        /*0000*/ 	.word	0x00000000
	.align		4
        /*0004*/ 	.word	0xffffffff
	.align		4
        /*0008*/ 	.word	index@(_ZN7cutlass13device_kernelINS_4gemm6kernel13GemmUniversalIN4cute5tupleIJiiiiEEENS1_10collective13CollectiveMmaINS1_34MainloopSm90TmaGmmaWarpSpecializedILi4ENS5_IJNS4_1CILi4EEENSA_ILi1EEESC_EEENS1_35KernelTmaWarpSpecializedCooperativeEEENS5_IJNSA_ILi128EEENSA_ILi64EEESH_EEEfNS5_IJlSC_lEEEfSJ_NS4_8TiledMMAINS4_8MMA_AtomIJNS4_4SM904GMMA29MMA_64x64x8_F32TF32TF32_SS_TNILNSN_7ScaleInE1ELSP_1EEEEEENS4_6LayoutINS5_IJNSA_ILi2EEESC_SC_EEENS5_IJSC_NSA_ILi0EEESV_EEEEENS5_IJNS4_10UnderscoreESY_SY_EEEEENS4_13SM90_TMA_LOADENS4_14ComposedLayoutINS4_7SwizzleILi3ELi4ELi3EEENS4_18smem_ptr_flag_bitsILi32EEENSS_INS5_IJNSA_ILi8EEENSA_ILi32EEEEEENS5_IJS18_SC_EEEEEEEvNS4_8identityENS4_23SM90_TMA_LOAD_MULTICASTES1C_vS1D_EENS_8epilogue10collective6detail29Sm90TmaWarpSpecializedAdapterINS1H_15DefaultEpilogueIfSJ_SJ_NS1G_6thread17LinearCombinationIfLi1EffLNS1L_9ScaleType4KindE0ELNS_15FloatRoundStyleE2EfEENS1_15EpilogueDefaultEEEEEvvEEEEvNT_6ParamsE)
	.align		4
        /*000c*/ 	.word	index@(__assertfail)
	.align		4
        /*0010*/ 	.word	0x00000000
	.align		4
        /*0014*/ 	.word	0xfffffffe
	.align		4
        /*0018*/ 	.word	0x00000000
	.align		4
        /*001c*/ 	.word	0xfffffffd
	.align		4
        /*0020*/ 	.word	0x00000000
	.align		4
        /*0024*/ 	.word	0xfffffffc


//--------------------- .nv.constant4             --------------------------
	.section	.nv.constant4,"a",@progbits
	.align	8
	.align		8
.nv.constant4:
        /*0000*/ 	.dword	__assertfail
	.align		8
        /*0008*/ 	.dword	__unnamed_1
	.align		8
        /*0010*/ 	.dword	_ZN40_INTERNAL_bc6ca952_4_k_cu_e0428334_162344cuda3std3__45__cpo5beginE
	.align		8
        /*0018*/ 	.dword	_ZN40_INTERNAL_bc6ca952_4_k_cu_e0428334_162344cuda3std3__45__cpo3endE
	.align		8
        /*0020*/ 	.dword	_ZN40_INTERNAL_bc6ca952_4_k_cu_e0428334_162344cuda3std3__45__cpo6cbeginE
	.align		8
        /*0028*/ 	.dword	_ZN40_INTERNAL_bc6ca952_4_k_cu_e0428334_162344cuda3std3__45__cpo4cendE
	.align		8
        /*0030*/ 	.dword	_ZN40_INTERNAL_bc6ca952_4_k_cu_e0428334_162344cuda3std3__442_GLOBAL__N__bc6ca952_4_k_cu_e0428334_162346ignoreE
	.align		8
        /*0038*/ 	.dword	_ZN40_INTERNAL_bc6ca952_4_k_cu_e0428334_162344cuda3std3__419piecewise_constructE
	.align		8
        /*0040*/ 	.dword	_ZN40_INTERNAL_bc6ca952_4_k_cu_e0428334_162344cuda3std3__48in_placeE
	.align		8
        /*0048*/ 	.dword	_ZN40_INTERNAL_bc6ca952_4_k_cu_e0428334_162344cuda3std6ranges3__45__cpo4swapE
	.align		8
        /*0050*/ 	.dword	_ZN40_INTERNAL_bc6ca952_4_k_cu_e0428334_162344cuda3std6ranges3__45__cpo9iter_moveE
	.align		8
        /*0058*/ 	.dword	_ZN40_INTERNAL_bc6ca952_4_k_cu_e0428334_162344cute7productE
	.align		8
        /*0060*/ 	.dword	_ZN40_INTERNAL_bc6ca952_4_k_cu_e0428334_162344cute1_E
	.align		8
        /*0068*/ 	.dword	$str$22
	.align		8
        /*0070*/ 	.dword	$str$23


//--------------------- .text._ZN7cutlass13device_kernelINS_4gemm6kernel13GemmUniversalIN4cute5tupleIJiiiiEEENS1_10collective13CollectiveMmaINS1_34MainloopSm90TmaGmmaWarpSpecializedILi4ENS5_IJNS4_1CILi4EEENSA_ILi1EEESC_EEENS1_35KernelTmaWarpSpecializedCooperativeEEENS5_IJNSA_ILi128EEENSA_ILi64EEESH_EEEfNS5_IJlSC_lEEEfSJ_NS4_8TiledMMAINS4_8MMA_AtomIJNS4_4SM904GMMA29MMA_64x64x8_F32TF32TF32_SS_TNILNSN_7ScaleInE1ELSP_1EEEEEENS4_6LayoutINS5_IJNSA_ILi2EEESC_SC_EEENS5_IJSC_NSA_ILi0EEESV_EEEEENS5_IJNS4_10UnderscoreESY_SY_EEEEENS4_13SM90_TMA_LOADENS4_14ComposedLayoutINS4_7SwizzleILi3ELi4ELi3EEENS4_18smem_ptr_flag_bitsILi32EEENSS_INS5_IJNSA_ILi8EEENSA_ILi32EEEEEENS5_IJS18_SC_EEEEEEEvNS4_8identityENS4_23SM90_TMA_LOAD_MULTICASTES1C_vS1D_EENS_8epilogue10collective6detail29Sm90TmaWarpSpecializedAdapterINS1H_15DefaultEpilogueIfSJ_SJ_NS1G_6thread17LinearCombinationIfLi1EffLNS1L_9ScaleType4KindE0ELNS_15FloatRoundStyleE2EfEENS1_15EpilogueDefaultEEEEEvvEEEEvNT_6ParamsE --------------------------
	.section	.text._ZN7cutlass13device_kernelINS_4gemm6kernel13GemmUniversalIN4cute5tupleIJiiiiEEENS1_10collective13CollectiveMmaINS1_34MainloopSm90TmaGmmaWarpSpecializedILi4ENS5_IJNS4_1CILi4EEENSA_ILi1EEESC_EEENS1_35KernelTmaWarpSpecializedCooperativeEEENS5_IJNSA_ILi128EEENSA_ILi64EEESH_EEEfNS5_IJlSC_lEEEfSJ_NS4_8TiledMMAINS4_8MMA_AtomIJNS4_4SM904GMMA29MMA_64x64x8_F32TF32TF32_SS_TNILNSN_7ScaleInE1ELSP_1EEEEEENS4_6LayoutINS5_IJNSA_ILi2EEESC_SC_EEENS5_IJSC_NSA_ILi0EEESV_EEEEENS5_IJNS4_10UnderscoreESY_SY_EEEEENS4_13SM90_TMA_LOADENS4_14ComposedLayoutINS4_7SwizzleILi3ELi4ELi3EEENS4_18smem_ptr_flag_bitsILi32EEENSS_INS5_IJNSA_ILi8EEENSA_ILi32EEEEEENS5_IJS18_SC_EEEEEEEvNS4_8identityENS4_23SM90_TMA_LOAD_MULTICASTES1C_vS1D_EENS_8epilogue10collective6detail29Sm90TmaWarpSpecializedAdapterINS1H_15DefaultEpilogueIfSJ_SJ_NS1G_6thread17LinearCombinationIfLi1EffLNS1L_9ScaleType4KindE0ELNS_15FloatRoundStyleE2EfEENS1_15EpilogueDefaultEEEEEvvEEEEvNT_6ParamsE,"ax",@progbits
	.align	128
.text._ZN7cutlass13device_kernelINS_4gemm6kernel13GemmUniversalIN4cute5tupleIJiiiiEEENS1_10collective13CollectiveMmaINS1_34MainloopSm90TmaGmmaWarpSpecializedILi4ENS5_IJNS4_1CILi4EEENSA_ILi1EEESC_EEENS1_35KernelTmaWarpSpecializedCooperativeEEENS5_IJNSA_ILi128EEENSA_ILi64EEESH_EEEfNS5_IJlSC_lEEEfSJ_NS4_8TiledMMAINS4_8MMA_AtomIJNS4_4SM904GMMA29MMA_64x64x8_F32TF32TF32_SS_TNILNSN_7ScaleInE1ELSP_1EEEEEENS4_6LayoutINS5_IJNSA_ILi2EEESC_SC_EEENS5_IJSC_NSA_ILi0EEESV_EEEEENS5_IJNS4_10UnderscoreESY_SY_EEEEENS4_13SM90_TMA_LOADENS4_14ComposedLayoutINS4_7SwizzleILi3ELi4ELi3EEENS4_18smem_ptr_flag_bitsILi32EEENSS_INS5_IJNSA_ILi8EEENSA_ILi32EEEEEENS5_IJS18_SC_EEEEEEEvNS4_8identityENS4_23SM90_TMA_LOAD_MULTICASTES1C_vS1D_EENS_8epilogue10collective6detail29Sm90TmaWarpSpecializedAdapterINS1H_15DefaultEpilogueIfSJ_SJ_NS1G_6thread17LinearCombinationIfLi1EffLNS1L_9ScaleType4KindE0ELNS_15FloatRoundStyleE2EfEENS1_15EpilogueDefaultEEEEEvvEEEEvNT_6ParamsE:
        .type           _ZN7cutlass13device_kernelINS_4gemm6kernel13GemmUniversalIN4cute5tupleIJiiiiEEENS1_10collective13CollectiveMmaINS1_34MainloopSm90TmaGmmaWarpSpecializedILi4ENS5_IJNS4_1CILi4EEENSA_ILi1EEESC_EEENS1_35KernelTmaWarpSpecializedCooperativeEEENS5_IJNSA_ILi128EEENSA_ILi64EEESH_EEEfNS5_IJlSC_lEEEfSJ_NS4_8TiledMMAINS4_8MMA_AtomIJNS4_4SM904GMMA29MMA_64x64x8_F32TF32TF32_SS_TNILNSN_7ScaleInE1ELSP_1EEEEEENS4_6LayoutINS5_IJNSA_ILi2EEESC_SC_EEENS5_IJSC_NSA_ILi0EEESV_EEEEENS5_IJNS4_10UnderscoreESY_SY_EEEEENS4_13SM90_TMA_LOADENS4_14ComposedLayoutINS4_7SwizzleILi3ELi4ELi3EEENS4_18smem_ptr_flag_bitsILi32EEENSS_INS5_IJNSA_ILi8EEENSA_ILi32EEEEEENS5_IJS18_SC_EEEEEEEvNS4_8identityENS4_23SM90_TMA_LOAD_MULTICASTES1C_vS1D_EENS_8epilogue10collective6detail29Sm90TmaWarpSpecializedAdapterINS1H_15DefaultEpilogueIfSJ_SJ_NS1G_6thread17LinearCombinationIfLi1EffLNS1L_9ScaleType4KindE0ELNS_15FloatRoundStyleE2EfEENS1_15EpilogueDefaultEEEEEvvEEEEvNT_6ParamsE,@function
        .size           _ZN7cutlass13device_kernelINS_4gemm6kernel13GemmUniversalIN4cute5tupleIJiiiiEEENS1_10collective13CollectiveMmaINS1_34MainloopSm90TmaGmmaWarpSpecializedILi4ENS5_IJNS4_1CILi4EEENSA_ILi1EEESC_EEENS1_35KernelTmaWarpSpecializedCooperativeEEENS5_IJNSA_ILi128EEENSA_ILi64EEESH_EEEfNS5_IJlSC_lEEEfSJ_NS4_8TiledMMAINS4_8MMA_AtomIJNS4_4SM904GMMA29MMA_64x64x8_F32TF32TF32_SS_TNILNSN_7ScaleInE1ELSP_1EEEEEENS4_6LayoutINS5_IJNSA_ILi2EEESC_SC_EEENS5_IJSC_NSA_ILi0EEESV_EEEEENS5_IJNS4_10UnderscoreESY_SY_EEEEENS4_13SM90_TMA_LOADENS4_14ComposedLayoutINS4_7SwizzleILi3ELi4ELi3EEENS4_18smem_ptr_flag_bitsILi32EEENSS_INS5_IJNSA_ILi8EEENSA_ILi32EEEEEENS5_IJS18_SC_EEEEEEEvNS4_8identityENS4_23SM90_TMA_LOAD_MULTICASTES1C_vS1D_EENS_8epilogue10collective6detail29Sm90TmaWarpSpecializedAdapterINS1H_15DefaultEpilogueIfSJ_SJ_NS1G_6thread17LinearCombinationIfLi1EffLNS1L_9ScaleType4KindE0ELNS_15FloatRoundStyleE2EfEENS1_15EpilogueDefaultEEEEEvvEEEEvNT_6ParamsE,(.L_x_133 - _ZN7cutlass13device_kernelINS_4gemm6kernel13GemmUniversalIN4cute5tupleIJiiiiEEENS1_10collective13CollectiveMmaINS1_34MainloopSm90TmaGmmaWarpSpecializedILi4ENS5_IJNS4_1CILi4EEENSA_ILi1EEESC_EEENS1_35KernelTmaWarpSpecializedCooperativeEEENS5_IJNSA_ILi128EEENSA_ILi64EEESH_EEEfNS5_IJlSC_lEEEfSJ_NS4_8TiledMMAINS4_8MMA_AtomIJNS4_4SM904GMMA29MMA_64x64x8_F32TF32TF32_SS_TNILNSN_7ScaleInE1ELSP_1EEEEEENS4_6LayoutINS5_IJNSA_ILi2EEESC_SC_EEENS5_IJSC_NSA_ILi0EEESV_EEEEENS5_IJNS4_10UnderscoreESY_SY_EEEEENS4_13SM90_TMA_LOADENS4_14ComposedLayoutINS4_7SwizzleILi3ELi4ELi3EEENS4_18smem_ptr_flag_bitsILi32EEENSS_INS5_IJNSA_ILi8EEENSA_ILi32EEEEEENS5_IJS18_SC_EEEEEEEvNS4_8identityENS4_23SM90_TMA_LOAD_MULTICASTES1C_vS1D_EENS_8epilogue10collective6detail29Sm90TmaWarpSpecializedAdapterINS1H_15DefaultEpilogueIfSJ_SJ_NS1G_6thread17LinearCombinationIfLi1EffLNS1L_9ScaleType4KindE0ELNS_15FloatRoundStyleE2EfEENS1_15EpilogueDefaultEEEEEvvEEEEvNT_6ParamsE)
        .other          _ZN7cutlass13device_kernelINS_4gemm6kernel13GemmUniversalIN4cute5tupleIJiiiiEEENS1_10collective13CollectiveMmaINS1_34MainloopSm90TmaGmmaWarpSpecializedILi4ENS5_IJNS4_1CILi4EEENSA_ILi1EEESC_EEENS1_35KernelTmaWarpSpecializedCooperativeEEENS5_IJNSA_ILi128EEENSA_ILi64EEESH_EEEfNS5_IJlSC_lEEEfSJ_NS4_8TiledMMAINS4_8MMA_AtomIJNS4_4SM904GMMA29MMA_64x64x8_F32TF32TF32_SS_TNILNSN_7ScaleInE1ELSP_1EEEEEENS4_6LayoutINS5_IJNSA_ILi2EEESC_SC_EEENS5_IJSC_NSA_ILi0EEESV_EEEEENS5_IJNS4_10UnderscoreESY_SY_EEEEENS4_13SM90_TMA_LOADENS4_14ComposedLayoutINS4_7SwizzleILi3ELi4ELi3EEENS4_18smem_ptr_flag_bitsILi32EEENSS_INS5_IJNSA_ILi8EEENSA_ILi32EEEEEENS5_IJS18_SC_EEEEEEEvNS4_8identityENS4_23SM90_TMA_LOAD_MULTICASTES1C_vS1D_EENS_8epilogue10collective6detail29Sm90TmaWarpSpecializedAdapterINS1H_15DefaultEpilogueIfSJ_SJ_NS1G_6thread17LinearCombinationIfLi1EffLNS1L_9ScaleType4KindE0ELNS_15FloatRoundStyleE2EfEENS1_15EpilogueDefaultEEEEEvvEEEEvNT_6ParamsE,@"STO_CUDA_ENTRY STV_DEFAULT"
_ZN7cutlass13device_kernelINS_4gemm6kernel13GemmUniversalIN4cute5tupleIJiiiiEEENS1_10collective13CollectiveMmaINS1_34MainloopSm90TmaGmmaWarpSpecializedILi4ENS5_IJNS4_1CILi4EEENSA_ILi1EEESC_EEENS1_35KernelTmaWarpSpecializedCooperativeEEENS5_IJNSA_ILi128EEENSA_ILi64EEESH_EEEfNS5_IJlSC_lEEEfSJ_NS4_8TiledMMAINS4_8MMA_AtomIJNS4_4SM904GMMA29MMA_64x64x8_F32TF32TF32_SS_TNILNSN_7ScaleInE1ELSP_1EEEEEENS4_6LayoutINS5_IJNSA_ILi2EEESC_SC_EEENS5_IJSC_NSA_ILi0EEESV_EEEEENS5_IJNS4_10UnderscoreESY_SY_EEEEENS4_13SM90_TMA_LOADENS4_14ComposedLayoutINS4_7SwizzleILi3ELi4ELi3EEENS4_18smem_ptr_flag_bitsILi32EEENSS_INS5_IJNSA_ILi8EEENSA_ILi32EEEEEENS5_IJS18_SC_EEEEEEEvNS4_8identityENS4_23SM90_TMA_LOAD_MULTICASTES1C_vS1D_EENS_8epilogue10collective6detail29Sm90TmaWarpSpecializedAdapterINS1H_15DefaultEpilogueIfSJ_SJ_NS1G_6thread17LinearCombinationIfLi1EffLNS1L_9ScaleType4KindE0ELNS_15FloatRoundStyleE2EfEENS1_15EpilogueDefaultEEEEEvvEEEEvNT_6ParamsE:
[----:B------:R-:W0:Y:S01]  /*0000*/  LDC R1, c[0x0][0x28] ;  /* 0x00000a00ff017b82 */ /* 0x000e220000000800 */
[----:B------:R-:W1:Y:S01]  /*0010*/  S2R R63, SR_TID.X ;  /* 0x00000000003f7919 */ /* 0x000e620000002100 */
[----:B------:R-:W-:Y:S01]  /*0020*/  ELECT P0, URZ, PT ;  /* 0x00000000003f782f */ /* 0x000fe20003800000 */
[----:B------:R-:W-:Y:S01]  /*0030*/  BSSY B0, `(.L_x_0) ;  /* 0x000000f000007945 */ /* 0x000fe20003800000 */
[--C-:B-1----:R-:W-:Y:S02]  /*0040*/  SHF.R.U32.HI R0, RZ, 0x5, R63.reuse ;  /* 0x00000005ff007819 */ /* 0x102fe4000001163f */
[----:B------:R-:W-:-:S03]  /*0050*/  SHF.R.U32.HI R6, RZ, 0x7, R63 ;  /* 0x00000007ff067819 */ /* 0x000fc6000001163f */
[----:B------:R-:W1:Y:S04]  /*0060*/  SHFL.IDX PT, R3, R0, RZ, 0x1f ;  /* 0x00001fff00037589 */ /* 0x000e6800000e0000 */
[----:B------:R2:W3:Y:S01]  /*0070*/  SHFL.IDX PT, R2, R6, RZ, 0x1f ;  /* 0x00001fff06027589 */ /* 0x0004e200000e0000 */
[----:B-1----:R-:W-:-:S13]  /*0080*/  ISETP.NE.OR P0, PT, R3, RZ, !P0 ;  /* 0x000000ff0300720c */ /* 0x002fda0004705670 */
[----:B0-23--:R-:W-:Y:S05]  /*0090*/  @P0 BRA `(.L_x_1) ;  /* 0x0000000000200947 */ /* 0x00dfea0003800000 */
[----:B------:R-:W-:Y:S02]  /*00a0*/  ULDC.64 UR4, c[0x0][0x198] ;  /* 0x0000660000047ab9 */ /* 0x000fe40000000a00 */
[----:B------:R-:W-:Y:S02]  /*00b0*/  UIADD3 UR6, UP0, UR4, 0xf0, URZ ;  /* 0x000000f004067890 */ /* 0x000fe4000ff1e03f */
[----:B------:R-:W-:Y:S02]  /*00c0*/  UIADD3 UR4, UP1, UR4, 0x1f0, URZ ;  /* 0x000001f004047890 */ /* 0x000fe4000ff3e03f */
[----:B------:R-:W-:Y:S02]  /*00d0*/  UIADD3.X UR7, URZ, UR5, URZ, UP0, !UPT ;  /* 0x000000053f077290 */ /* 0x000fe400087fe43f */
[----:B------:R-:W-:-:S07]  /*00e0*/  UIADD3.X UR5, URZ, UR5, URZ, UP1, !UPT ;  /* 0x000000053f057290 */ /* 0x000fce0008ffe43f */
[----:B------:R0:W-:Y:S02]  /*00f0*/  UTMACCTL.PF [UR6] ;  /* 0x00000000060079b9 */ /* 0x0001e40008040000 */
[----:B------:R0:W-:Y:S02]  /*0100*/  UTMACCTL.PF [UR4] ;  /* 0x00000000040079b9 */ /* 0x0001e40008040000 */
[----:B0-----:R-:W-:Y:S01]  /*0110*/  NOP ;  /* 0x0000000000007918 */ /* 0x001fe20000000000 */
.L_x_1:
[----:B------:R-:W-:Y:S05]  /*0120*/  BSYNC B0 ;  /* 0x0000000000007941 */ /* 0x000fea0003800000 */
.L_x_0:
[----:B------:R-:W0:Y:S01]  /*0130*/  SHFL.IDX PT, R5, R0, RZ, 0x1f ;  /* 0x00001fff00057589 */ /* 0x000e2200000e0000 */
[----:B------:R-:W-:-:S04]  /*0140*/  SHF.R.S32.HI R4, RZ, 0x1f, R63 ;  /* 0x0000001fff047819 */ /* 0x000fc8000001143f */
[----:B------:R-:W-:Y:S02]  /*0150*/  LEA.HI R4, R4, R63, RZ, 0x7 ;  /* 0x0000003f04047211 */ /* 0x000fe400078f38ff */
[----:B0-----:R-:W-:-:S13]  /*0160*/  ISETP.NE.AND P0, PT, R5, RZ, PT ;  /* 0x000000ff0500720c */ /* 0x001fda0003f05270 */
[----:B------:R-:W-:Y:S05]  /*0170*/  @P0 BRA `(.L_x_2) ;  /* 0x0000000000580947 */ /* 0x000fea0003800000 */
[----:B------:R-:W0:Y:S01]  /*0180*/  S2UR UR8, SR_CgaCtaId ;  /* 0x00000000000879c3 */ /* 0x000e220000008800 */
[----:B------:R-:W-:Y:S01]  /*0190*/  UMOV UR4, 0x400 ;  /* 0x0000040000047882 */ /* 0x000fe20000000000 */
[----:B------:R-:W-:Y:S01]  /*01a0*/  UMOV UR5, 0x1 ;  /* 0x0000000100057882 */ /* 0x000fe20000000000 */
[----:B------:R-:W-:Y:S01]  /*01b0*/  UMOV UR6, 0x8 ;  /* 0x0000000800067882 */ /* 0x000fe20000000000 */
[----:B------:R-:W-:Y:S01]  /*01c0*/  ELECT P0, URZ, PT ;  /* 0x00000000003f782f */ /* 0x000fe20003800000 */
[----:B------:R-:W-:-:S04]  /*01d0*/  UIADD3 UR6, -UR6, 0x100000, URZ ;  /* 0x0010000006067890 */ /* 0x000fc8000fffe13f */
[----:B------:R-:W-:Y:S02]  /*01e0*/  USHF.L.U32 UR7, UR6, 0xb, URZ ;  /* 0x0000000b06077899 */ /* 0x000fe4000800063f */
[----:B------:R-:W-:Y:S02]  /*01f0*/  USHF.L.U32 UR6, UR6, 0x1, URZ ;  /* 0x0000000106067899 */ /* 0x000fe4000800063f */
[----:B0-----:R-:W-:Y:S02]  /*0200*/  ULEA UR8, UR8, UR4, 0x18 ;  /* 0x0000000408087291 */ /* 0x001fe4000f8ec03f */
[----:B------:R-:W-:-:S04]  /*0210*/  UIADD3 UR4, -UR5, 0x100000, URZ ;  /* 0x0010000005047890 */ /* 0x000fc8000fffe13f */
[----:B------:R-:W-:Y:S02]  /*0220*/  USHF.L.U32 UR5, UR4, 0xb, URZ ;  /* 0x0000000b04057899 */ /* 0x000fe4000800063f */
[----:B------:R-:W-:Y:S01]  /*0230*/  USHF.L.U32 UR4, UR4, 0x1, URZ ;  /* 0x0000000104047899 */ /* 0x000fe2000800063f */
[----:B------:R-:W0:Y:S11]  /*0240*/  FENCE.VIEW.ASYNC.S ;  /* 0x00000000000073c6 */ /* 0x000e360000000000 */
[----:B0-----:R0:W1:Y:S01]  /*0250*/  SYNCS.EXCH.64 URZ, [UR8], UR4 ;  /* 0x00000004083f75b2 */ /* 0x0010620008000100 */
[----:B------:R0:W2:Y:S01]  /*0260*/  SYNCS.EXCH.64 URZ, [UR8+0x20], UR6 ;  /* 0x00002006083f75b2 */ /* 0x0000a20008000100 */
[----:B------:R0:W3:Y:S01]  /*0270*/  SYNCS.EXCH.64 URZ, [UR8+0x8], UR4 ;  /* 0x00000804083f75b2 */ /* 0x0000e20008000100 */
[----:B------:R0:W4:Y:S01]  /*0280*/  SYNCS.EXCH.64 URZ, [UR8+0x28], UR6 ;  /* 0x00002806083f75b2 */ /* 0x0001220008000100 */
[----:B------:R0:W0:Y:S01]  /*0290*/  SYNCS.EXCH.64 URZ, [UR8+0x10], UR4 ;  /* 0x00001004083f75b2 */ /* 0x0000220008000100 */
[----:B------:R0:W0:Y:S01]  /*02a0*/  SYNCS.EXCH.64 URZ, [UR8+0x30], UR6 ;  /* 0x00003006083f75b2 */ /* 0x0000220008000100 */
[----:B------:R0:W0:Y:S01]  /*02b0*/  SYNCS.EXCH.64 URZ, [UR8+0x18], UR4 ;  /* 0x00001804083f75b2 */ /* 0x0000220008000100 */
[----:B------:R0:W0:Y:S01]  /*02c0*/  SYNCS.EXCH.64 URZ, [UR8+0x38], UR6 ;  /* 0x00003806083f75b2 */ /* 0x0000220008000100 */
[----:B------:R-:W-:Y:S01]  /*02d0*/  NOP ;  /* 0x0000000000007918 */ /* 0x000fe20000000000 */
.L_x_2:
[----:B0-----:R-:W0:Y:S01]  /*02e0*/  S2UR UR8, SR_CTAID.X ;  /* 0x00000000000879c3 */ /* 0x001e220000002500 */
[----:B------:R-:W-:Y:S01]  /*02f0*/  LOP3.LUT R4, R4, 0xffffff80, RZ, 0xc0, !PT ;  /* 0xffffff8004047812 */ /* 0x000fe200078ec0ff */
[----:B------:R-:W5:Y:S01]  /*0300*/  SHFL.IDX PT, R0, R0, RZ, 0x1f ;  /* 0x00001fff00007589 */ /* 0x000f6200000e0000 */
[----:B------:R-:W-:Y:S01]  /*0310*/  SHF.R.S32.HI R12, RZ, 0x1f, R5 ;  /* 0x0000001fff0c7819 */ /* 0x000fe20000011405 */
[----:B------:R-:W-:Y:S01]  /*0320*/  ULDC UR4, c[0x0][0x150] ;  /* 0x0000540000047ab9 */ /* 0x000fe20000000800 */
[----:B------:R-:W-:Y:S01]  /*0330*/  ELECT P0, URZ, PT ;  /* 0x00000000003f782f */ /* 0x000fe20003800000 */
[----:B------:R-:W-:Y:S01]  /*0340*/  IMAD.IADD R8, R63, 0x1, -R4 ;  /* 0x000000013f087824 */ /* 0x000fe200078e0a04 */
[----:B------:R-:W-:Y:S01]  /*0350*/  LEA.HI R12, R12, R5, RZ, 0x2 ;  /* 0x000000050c0c7211 */ /* 0x000fe200078f10ff */
[----:B------:R-:W1:Y:S01]  /*0360*/  S2R R4, SR_CTAID.Y ;  /* 0x0000000000047919 */ /* 0x000e620000002600 */
[----:B------:R-:W2:Y:S01]  /*0370*/  LDC R13, c[0x0][0x144] ;  /* 0x00005100ff0d7b82 */ /* 0x000ea20000000800 */
[----:B------:R-:W-:Y:S01]  /*0380*/  NOP ;  /* 0x0000000000007918 */ /* 0x000fe20000000000 */
[----:B------:R-:W-:Y:S01]  /*0390*/  SHF.R.S32.HI R7, RZ, 0x1f, R8 ;  /* 0x0000001fff077819 */ /* 0x000fe20000011408 */
[----:B------:R-:W-:Y:S01]  /*03a0*/  NOP ;  /* 0x0000000000007918 */ /* 0x000fe20000000000 */
[----:B------:R-:W-:Y:S01]  /*03b0*/  LOP3.LUT R12, R12, 0x3ffffffc, RZ, 0xc0, !PT ;  /* 0x3ffffffc0c0c7812 */ /* 0x000fe200078ec0ff */
[----:B------:R-:W-:Y:S01]  /*03c0*/  IMAD.MOV.U32 R22, RZ, RZ, 0x1 ;  /* 0x00000001ff167424 */ /* 0x000fe200078e00ff */
[----:B------:R-:W-:-:S02]  /*03d0*/  LEA.HI R7, R7, R8, RZ, 0x3 ;  /* 0x0000000807077211 */ /* 0x000fc400078f18ff */
[----:B------:R-:W3:Y:S01]  /*03e0*/  LDC R14, c[0x0][0x140] ;  /* 0x00005000ff0e7b82 */ /* 0x000ee20000000800 */
[----:B------:R-:W-:Y:S02]  /*03f0*/  ISETP.NE.AND P3, PT, R2, RZ, PT ;  /* 0x000000ff0200720c */ /* 0x000fe40003f65270 */
[--C-:B------:R-:W-:Y:S02]  /*0400*/  SHF.R.S32.HI R9, RZ, 0x3, R7.reuse ;  /* 0x00000003ff097819 */ /* 0x100fe40000011407 */
[----:B------:R-:W-:Y:S02]  /*0410*/  SHF.R.S32.HI R10, RZ, 0x1f, R7 ;  /* 0x0000001fff0a7819 */ /* 0x000fe40000011407 */
[----:B0-----:R-:W-:Y:S02]  /*0420*/  I2FP.F32.U32 R7, UR8 ;  /* 0x0000000800077c45 */ /* 0x001fe40008201000 */
[----:B------:R-:W-:Y:S02]  /*0430*/  LEA.HI R10, R10, R9, RZ, 0x2 ;  /* 0x000000090a0a7211 */ /* 0x000fe400078f10ff */
[----:B-----5:R-:W-:Y:S01]  /*0440*/  ISETP.NE.OR P0, PT, R0, RZ, !P0 ;  /* 0x000000ff0000720c */ /* 0x020fe20004705670 */
[----:B------:R-:W-:Y:S01]  /*0450*/  FMUL R11, R7, UR4 ;  /* 0x00000004070b7c20 */ /* 0x000fe20008400000 */
[----:B------:R-:W-:Y:S01]  /*0460*/  LOP3.LUT R10, R10, 0xfffffffc, RZ, 0xc0, !PT ;  /* 0xfffffffc0a0a7812 */ /* 0x000fe200078ec0ff */
[----:B------:R-:W-:Y:S01]  /*0470*/  IMAD.IADD R7, R5, 0x1, -R12 ;  /* 0x0000000105077824 */ /* 0x000fe200078e0a0c */
[----:B------:R-:W-:-:S03]  /*0480*/  ULDC UR4, c[0x0][0x154] ;  /* 0x0000550000047ab9 */ /* 0x000fc60000000800 */
[----:B------:R-:W0:Y:S01]  /*0490*/  F2I.U32.TRUNC.NTZ R11, R11 ;  /* 0x0000000b000b7305 */ /* 0x000e22000020f000 */
[----:B------:R-:W-:Y:S02]  /*04a0*/  IMAD.IADD R10, R9, 0x1, -R10 ;  /* 0x00000001090a7824 */ /* 0x000fe400078e0a0a */
[----:B------:R-:W5:Y:S02]  /*04b0*/  LDC R9, c[0x0][0x148] ;  /* 0x00005200ff097b82 */ /* 0x000f640000000800 */
[----:B------:R-:W-:Y:S01]  /*04c0*/  IMAD R10, R7, 0x4, R10 ;  /* 0x00000004070a7824 */ /* 0x000fe200078e020a */
[----:B------:R-:W-:Y:S01]  /*04d0*/  VOTEU.ALL UP0, P0 ;  /* 0x00000000003f7886 */ /* 0x000fe20000000000 */
[----:B---3--:R-:W-:Y:S01]  /*04e0*/  ISETP.EQ.U32.AND P2, PT, R14, 0x1, PT ;  /* 0x000000010e00780c */ /* 0x008fe20003f42070 */
[----:B------:R-:W-:Y:S01]  /*04f0*/  VOTEU.ALL UP1, P0 ;  /* 0x00000000003f7886 */ /* 0x000fe20000020000 */
[----:B------:R-:W-:Y:S01]  /*0500*/  IMAD.SHL.U32 R19, R10, 0x4, RZ ;  /* 0x000000040a137824 */ /* 0x000fe200078e00ff */
[----:B------:R-:W-:Y:S01]  /*0510*/  SHF.R.S32.HI R7, RZ, 0x1f, R10 ;  /* 0x0000001fff077819 */ /* 0x000fe2000001140a */
[----:B------:R-:W3:Y:S01]  /*0520*/  @!UP0 S2UR UR7, SR_CgaCtaId ;  /* 0x00000000000789c3 */ /* 0x000ee20000008800 */
[----:B------:R-:W-:-:S02]  /*0530*/  @!UP0 UMOV UR6, 0x400 ;  /* 0x0000040000068882 */ /* 0x000fc40000000000 */
[----:B------:R-:W-:Y:S01]  /*0540*/  LEA.HI R0, R7, R10, RZ, 0x2 ;  /* 0x0000000a07007211 */ /* 0x000fe200078f10ff */
[----:B0-----:R-:W-:Y:S01]  /*0550*/  IMAD.MOV R12, RZ, RZ, -R11 ;  /* 0x000000ffff0c7224 */ /* 0x001fe200078e0a0b */
[----:B------:R-:W-:Y:S02]  /*0560*/  LOP3.LUT R19, R10, 0xc, R19, 0x78, !PT ;  /* 0x0000000c0a137812 */ /* 0x000fe400078e7813 */
[----:B------:R-:W-:Y:S01]  /*0570*/  LOP3.LUT R11, R0, 0xfffffffc, RZ, 0xc0, !PT ;  /* 0xfffffffc000b7812 */ /* 0x000fe200078ec0ff */
[----:B--2---:R-:W-:Y:S01]  /*0580*/  IMAD R7, R13, R12, UR8 ;  /* 0x000000080d077e24 */ /* 0x004fe2000f8e020c */
[----:B-1----:R-:W-:Y:S02]  /*0590*/  I2FP.F32.U32 R13, R4 ;  /* 0x00000004000d7245 */ /* 0x002fe40000201000 */
[----:B------:R-:W-:Y:S01]  /*05a0*/  SHF.R.S32.HI R0, RZ, 0x1f, R3 ;  /* 0x0000001fff007819 */ /* 0x000fe20000011403 */
[----:B------:R-:W-:Y:S02]  /*05b0*/  IMAD.IADD R12, R10, 0x1, -R11 ;  /* 0x000000010a0c7824 */ /* 0x000fe400078e0a0b */
[----:B------:R-:W-:Y:S01]  /*05c0*/  FMUL R13, R13, UR4 ;  /* 0x000000040d0d7c20 */ /* 0x000fe20008400000 */
[----:B------:R-:W-:Y:S01]  /*05d0*/  LEA.HI R0, R0, R3, RZ, 0x2 ;  /* 0x0000000300007211 */ /* 0x000fe200078f10ff */
[----:B------:R-:W-:Y:S01]  /*05e0*/  UMOV UR4, 0x20 ;  /* 0x0000002000047882 */ /* 0x000fe20000000000 */
[----:B------:R-:W-:Y:S01]  /*05f0*/  ISETP.NE.AND P4, PT, R12, R7, PT ;  /* 0x000000070c00720c */ /* 0x000fe20003f85270 */
[----:B------:R-:W-:-:S04]  /*0600*/  @!UP0 UIADD3 UR4, -UR4, 0x100000, URZ ;  /* 0x0010000004048890 */ /* 0x000fc8000fffe13f */
[----:B------:R-:W-:Y:S02]  /*0610*/  @!UP0 USHF.L.U32 UR5, UR4, 0xb, URZ ;  /* 0x0000000b04058899 */ /* 0x000fe4000800063f */
[----:B------:R-:W-:Y:S01]  /*0620*/  @!UP0 USHF.L.U32 UR4, UR4, 0x1, URZ ;  /* 0x0000000104048899 */ /* 0x000fe2000800063f */
[----:B------:R-:W-:Y:S01]  /*0630*/  LOP3.LUT R0, R0, 0xfffffffc, RZ, 0xc0, !PT ;  /* 0xfffffffc00007812 */ /* 0x000fe200078ec0ff */
[----:B------:R-:W0:Y:S04]  /*0640*/  F2I.U32.TRUNC.NTZ R13, R13 ;  /* 0x0000000d000d7305 */ /* 0x000e28000020f000 */
[----:B------:R-:W-:Y:S01]  /*0650*/  IMAD.IADD R3, R3, 0x1, -R0 ;  /* 0x0000000103037824 */ /* 0x000fe200078e0a00 */
[----:B---3--:R-:W-:Y:S01]  /*0660*/  @!UP0 ULEA UR6, UR7, UR6, 0x18 ;  /* 0x0000000607068291 */ /* 0x008fe2000f8ec03f */
[----:B------:R-:W-:Y:S01]  /*0670*/  VOTEU.ALL UP0, P0 ;  /* 0x00000000003f7886 */ /* 0x000fe20000000000 */
[----:B------:R-:W-:Y:S01]  /*0680*/  LOP3.LUT P0, RZ, R8, 0x7, RZ, 0xc0, !PT ;  /* 0x0000000708ff7812 */ /* 0x000fe2000780c0ff */
[----:B------:R-:W-:Y:S01]  /*0690*/  VIADD R8, R2, 0xffffffff ;  /* 0xffffffff02087836 */ /* 0x000fe20000000000 */
[----:B------:R-:W-:-:S02]  /*06a0*/  @P4 SHF.R.S32.HI R0, RZ, 0x1f, R19 ;  /* 0x0000001fff004819 */ /* 0x000fc40000011413 */
[C---:B------:R-:W-:Y:S02]  /*06b0*/  ISETP.NE.AND P1, PT, R3.reuse, 0x3, PT ;  /* 0x000000030300780c */ /* 0x040fe40003f25270 */
[----:B------:R-:W-:Y:S01]  /*06c0*/  @P4 LEA.HI R0, R0, R19, RZ, 0x2 ;  /* 0x0000001300004211 */ /* 0x000fe200078f10ff */
[----:B0-----:R-:W-:Y:S01]  /*06d0*/  IMAD.MOV R23, RZ, RZ, -R13 ;  /* 0x000000ffff177224 */ /* 0x001fe200078e0a0d */
[----:B------:R-:W-:Y:S01]  /*06e0*/  ISETP.EQ.OR P1, PT, R3, RZ, !P1 ;  /* 0x000000ff0300720c */ /* 0x000fe20004f22670 */
[----:B------:R-:W0:Y:S02]  /*06f0*/  FENCE.VIEW.ASYNC.S ;  /* 0x00000000000073c6 */ /* 0x000e240000000000 */
[----:B0-----:R0:W1:Y:S01]  /*0700*/  @!UP0 SYNCS.EXCH.64 URZ, [UR6+0x50], UR4 ;  /* 0x00005004063f85b2 */ /* 0x0010620008000100 */
[----:B------:R-:W-:Y:S01]  /*0710*/  @P4 SHF.R.S32.HI R0, RZ, 0x2, R0 ;  /* 0x00000002ff004819 */ /* 0x000fe20000011400 */
[----:B-----5:R-:W-:Y:S01]  /*0720*/  IMAD R11, R9, R23, R4 ;  /* 0x00000017090b7224 */ /* 0x020fe200078e0204 */
[----:B------:R-:W-:-:S02]  /*0730*/  ISETP.LT.U32.AND P0, PT, R19, 0x4, !P0 ;  /* 0x000000041300780c */ /* 0x000fc40004701070 */
[----:B------:R-:W-:Y:S02]  /*0740*/  ISETP.EQ.AND P1, PT, R2, RZ, P1 ;  /* 0x000000ff0200720c */ /* 0x000fe40000f22270 */
[----:B------:R-:W-:Y:S02]  /*0750*/  @P4 ISETP.NE.AND P5, PT, R0, R11, PT ;  /* 0x0000000b0000420c */ /* 0x000fe40003fa5270 */
[----:B------:R-:W-:Y:S02]  /*0760*/  ISETP.GE.U32.AND P6, PT, R8, 0x2, PT ;  /* 0x000000020800780c */ /* 0x000fe40003fc6070 */
[----:B------:R-:W-:Y:S02]  /*0770*/  SEL R11, RZ, 0x1, !P0 ;  /* 0x00000001ff0b7807 */ /* 0x000fe40004000000 */
[----:B------:R-:W-:Y:S02]  /*0780*/  @P4 SEL R22, RZ, 0x1, P5 ;  /* 0x00000001ff164807 */ /* 0x000fe40002800000 */
[----:B------:R-:W-:Y:S01]  /*0790*/  SEL R18, RZ, 0x1, !P1 ;  /* 0x00000001ff127807 */ /* 0x000fe20004800000 */
[----:B------:R0:W2:Y:S01]  /*07a0*/  @!UP1 SYNCS.EXCH.64 URZ, [UR6+0x58], UR4 ;  /* 0x00005804063f95b2 */ /* 0x0000a20008000100 */
[----:B------:R-:W-:Y:S01]  /*07b0*/  LOP3.LUT R22, R22, R11, RZ, 0xc0, !PT ;  /* 0x0000000b16167212 */ /* 0x000fe200078ec0ff */
[----:B------:R-:W-:Y:S01]  /*07c0*/  NOP ;  /* 0x0000000000007918 */ /* 0x000fe20000000000 */
[----:B------:R-:W-:-:S02]  /*07d0*/  LOP3.LUT R0, R63, 0x7f, RZ, 0xc0, !PT ;  /* 0x0000007f3f007812 */ /* 0x000fc400078ec0ff */
[----:B------:R-:W-:Y:S01]  /*07e0*/  SEL R18, R18, 0x2, P6 ;  /* 0x0000000212127807 */ /* 0x000fe20003000000 */
[----:B0-----:R-:W-:Y:S06]  /*07f0*/  @!P2 BRA `(.L_x_3) ;  /* 0x000000000008a947 */ /* 0x001fec0003800000 */
[----:B-12-4-:R-:W-:Y:S01]  /*0800*/  UCGABAR_ARV ;  /* 0x00000000000079c7 */ /* 0x016fe20008000000 */
[----:B------:R-:W-:Y:S05]  /*0810*/  BRA `(.L_x_4) ;  /* 0x0000000000047947 */ /* 0x000fea0003800000 */
.L_x_3:
[----:B-12-4-:R-:W-:Y:S01]  /*0820*/  NOP ;  /* 0x0000000000007918 */ /* 0x016fe20000000000 */
.L_x_4:
[----:B------:R-:W0:Y:S01]  /*0830*/  LDC R2, c[0x0][0x65c] ;  /* 0x00019700ff027b82 */ /* 0x000e220000000800 */
[----:B------:R-:W-:Y:S02]  /*0840*/  IMAD.U32 R10, RZ, RZ, UR8 ;  /* 0x00000008ff0a7e24 */ /* 0x000fe4000f8e00ff */
[----:B------:R-:W-:Y:S01]  /*0850*/  IMAD.MOV.U32 R11, RZ, RZ, RZ ;  /* 0x000000ffff0b7224 */ /* 0x000fe200078e00ff */
[----:B0-----:R-:W-:-:S04]  /*0860*/  ISETP.NE.AND P1, PT, R2, 0x1, PT ;  /* 0x000000010200780c */ /* 0x001fc80003f25270 */
[----:B------:R-:W-:-:S09]  /*0870*/  P2R R5, PR, RZ, 0x2 ;  /* 0x00000002ff057803 */ /* 0x000fd20000000000 */
[----:B------:R-:W0:Y:S01]  /*0880*/  @P1 LDC R17, c[0x0][0x10] ;  /* 0x00000400ff111b82 */ /* 0x000e220000000800 */
[----:B------:R-:W-:Y:S02]  /*0890*/  @P1 IMAD.MOV.U32 R5, RZ, RZ, RZ ;  /* 0x000000ffff051224 */ /* 0x000fe400078e00ff */
[----:B------:R-:W-:-:S05]  /*08a0*/  @P1 IMAD.MOV.U32 R15, RZ, RZ, RZ ;  /* 0x000000ffff0f1224 */ /* 0x000fca00078e00ff */
[----:B------:R-:W1:Y:S01]  /*08b0*/  @!P1 LDC R13, c[0x0][0xc] ;  /* 0x00000300ff0d9b82 */ /* 0x000e620000000800 */
[----:B------:R-:W-:Y:S01]  /*08c0*/  ULDC UR4, c[0x0][0xc] ;  /* 0x0000030000047ab9 */ /* 0x000fe20000000800 */
[----:B------:R-:W-:Y:S01]  /*08d0*/  ULDC UR5, c[0x0][0x10] ;  /* 0x0000040000057ab9 */ /* 0x000fe20000000800 */
[----:B------:R-:W-:Y:S01]  /*08e0*/  ULDC UR6, c[0x0][0x14] ;  /* 0x0000050000067ab9 */ /* 0x000fe20000000800 */
[----:B------:R-:W-:-:S04]  /*08f0*/  UIMAD.WIDE.U32 UR4, UR4, UR5, URZ ;  /* 0x00000005040472a5 */ /* 0x000fc8000f8e003f */
[----:B------:R-:W-:Y:S02]  /*0900*/  UIMAD.WIDE.U32 UR38, UR4, UR6, URZ ;  /* 0x00000006042672a5 */ /* 0x000fe4000f8e003f */
[----:B------:R-:W-:-:S04]  /*0910*/  UIMAD UR41, UR5, UR6, URZ ;  /* 0x00000006052972a4 */ /* 0x000fc8000f8e023f */
[----:B------:R-:W-:Y:S01]  /*0920*/  UIADD3 UR41, UR39, UR41, URZ ;  /* 0x0000002927297290 */ /* 0x000fe2000fffe03f */
[----:B0-----:R-:W-:-:S04]  /*0930*/  @P1 IMAD.WIDE.U32 R16, R17, UR8, R4 ;  /* 0x0000000811101c25 */ /* 0x001fc8000f8e0004 */
[----:B------:R-:W-:Y:S02]  /*0940*/  @P1 IMAD.IADD R17, R17, 0x1, R15 ;  /* 0x0000000111111824 */ /* 0x000fe400078e020f */
[----:B-1----:R-:W-:-:S04]  /*0950*/  @!P1 IMAD.WIDE.U32 R10, R4, R13, R10 ;  /* 0x0000000d040a9225 */ /* 0x002fc800078e000a */
[----:B------:R-:W-:Y:S02]  /*0960*/  @!P1 IMAD.MOV.U32 R16, RZ, RZ, R10 ;  /* 0x000000ffff109224 */ /* 0x000fe400078e000a */
[----:B------:R-:W-:Y:S01]  /*0970*/  @!P1 IMAD.MOV.U32 R17, RZ, RZ, R11 ;  /* 0x000000ffff119224 */ /* 0x000fe200078e000b */
[----:B------:R-:W-:Y:S06]  /*0980*/  @!P2 BRA `(.L_x_5) ;  /* 0x00000000000ca947 */ /* 0x000fec0003800000 */
[----:B------:R-:W-:Y:S01]  /*0990*/  UCGABAR_WAIT ;  /* 0x0000000000007dc7 */ /* 0x000fe20008000000 */
[----:B------:R-:W-:Y:S01]  /*09a0*/  CCTL.IVALL ;  /* 0x00000000ff00798f */ /* 0x000fe20002000000 */
[----:B------:R-:W-:Y:S05]  /*09b0*/  BRA `(.L_x_6) ;  /* 0x0000000000047947 */ /* 0x000fea0003800000 */
.L_x_5:
[----:B------:R-:W-:Y:S06]  /*09c0*/  BAR.SYNC.DEFER_BLOCKING 0x0 ;  /* 0x0000000000007b1d */ /* 0x000fec0000010000 */
.L_x_6:
[----:B------:R-:W-:Y:S05]  /*09d0*/  @!P3 BRA `(.L_x_7) ;  /* 0x0000003c0048b947 */ /* 0x000fea0003800000 */
[----:B------:R-:W-:-:S13]  /*09e0*/  ISETP.GT.U32.AND P0, PT, R8, 0x1, PT ;  /* 0x000000010800780c */ /* 0x000fda0003f04070 */
[----:B------:R-:W-:Y:S05]  /*09f0*/  @P0 EXIT ;  /* 0x000000000000094d */ /* 0x000fea0003800000 */
[----:B------:R-:W-:Y:S01]  /*0a00*/  ULDC.64 UR4, c[0x0][0x650] ;  /* 0x0001940000047ab9 */ /* 0x000fe20000000a00 */
[----:B------:R-:W-:Y:S01]  /*0a10*/  PRMT R3, RZ, 0x7610, R3 ;  /* 0x00007610ff037816 */ /* 0x000fe20000000003 */
[----:B------:R-:W-:Y:S01]  /*0a20*/  IMAD.MOV.U32 R71, RZ, RZ, -0x1 ;  /* 0xffffffffff477424 */ /* 0x000fe200078e00ff */
[----:B------:R-:W-:Y:S01]  /*0a30*/  ISETP.GE.U32.AND P0, PT, R16, UR4, PT ;  /* 0x0000000410007c0c */ /* 0x000fe2000bf06070 */
[----:B------:R-:W-:Y:S02]  /*0a40*/  IMAD.MOV.U32 R70, RZ, RZ, -0x1 ;  /* 0xffffffffff467424 */ /* 0x000fe400078e00ff */
[----:B------:R-:W-:Y:S01]  /*0a50*/  IMAD.MOV.U32 R69, RZ, RZ, -0x1 ;  /* 0xffffffffff457424 */ /* 0x000fe200078e00ff */
[----:B------:R-:W-:-:S13]  /*0a60*/  ISETP.GE.U32.AND.EX P0, PT, R17, UR5, PT, P0 ;  /* 0x0000000511007c0c */ /* 0x000fda000bf06100 */
[----:B------:R-:W-:Y:S05]  /*0a70*/  @P0 BRA `(.L_x_8) ;  /* 0x0000000400280947 */ /* 0x000fea0003800000 */
[----:B------:R-:W0:Y:S01]  /*0a80*/  LDC.64 R24, c[0x0][0x628] ;  /* 0x00018a00ff187b82 */ /* 0x000e220000000a00 */
[----:B------:R-:W-:Y:S02]  /*0a90*/  IMAD.MOV.U32 R10, RZ, RZ, R16 ;  /* 0x000000ffff0a7224 */ /* 0x000fe400078e0010 */
[----:B------:R-:W-:-:S05]  /*0aa0*/  IMAD.MOV.U32 R11, RZ, RZ, R17 ;  /* 0x000000ffff0b7224 */ /* 0x000fca00078e0011 */
[----:B------:R-:W1:Y:S08]  /*0ab0*/  LDC R8, c[0x0][0x630] ;  /* 0x00018c00ff087b82 */ /* 0x000e700000000800 */
[----:B------:R-:W2:Y:S01]  /*0ac0*/  LDC.64 R26, c[0x0][0x620] ;  /* 0x00018800ff1a7b82 */ /* 0x000ea20000000a00 */
[----:B0-----:R-:W-:-:S04]  /*0ad0*/  ISETP.NE.U32.AND P0, PT, R24, RZ, PT ;  /* 0x000000ff1800720c */ /* 0x001fc80003f05070 */
[----:B------:R-:W-:-:S13]  /*0ae0*/  ISETP.NE.AND.EX P0, PT, R25, RZ, PT, P0 ;  /* 0x000000ff1900720c */ /* 0x000fda0003f05300 */
[----:B-12---:R-:W-:Y:S05]  /*0af0*/  @!P0 BRA `(.L_x_9) ;  /* 0x0000000000288947 */ /* 0x006fea0003800000 */
[----:B------:R-:W0:Y:S02]  /*0b00*/  LDC R3, c[0x0][0x634] ;  /* 0x00018d00ff037b82 */ /* 0x000e240000000800 */
[----:B0-----:R-:W-:-:S05]  /*0b10*/  IADD3 R3, P0, R16, R3, RZ ;  /* 0x0000000310037210 */ /* 0x001fca0007f1e0ff */
[----:B------:R-:W-:-:S04]  /*0b20*/  IMAD.X R21, RZ, RZ, R17, P0 ;  /* 0x000000ffff157224 */ /* 0x000fc800000e0611 */
[----:B------:R-:W-:-:S04]  /*0b30*/  IMAD.WIDE.U32 R10, R21, R24, RZ ;  /* 0x00000018150a7225 */ /* 0x000fc800078e00ff */
[----:B------:R-:W-:-:S04]  /*0b40*/  IMAD.WIDE.U32 R12, P0, R3, R25, R10 ;  /* 0x00000019030c7225 */ /* 0x000fc8000780000a */
[----:B------:R-:W-:-:S04]  /*0b50*/  IMAD.WIDE.U32 R10, R3, R24, RZ ;  /* 0x00000018030a7225 */ /* 0x000fc800078e00ff */
[----:B------:R-:W-:Y:S01]  /*0b60*/  IMAD.X R15, RZ, RZ, RZ, P0 ;  /* 0x000000ffff0f7224 */ /* 0x000fe200000e06ff */
[----:B------:R-:W-:Y:S01]  /*0b70*/  IADD3 RZ, P0, R11, R12, RZ ;  /* 0x0000000c0bff7210 */ /* 0x000fe20007f1e0ff */
[----:B------:R-:W-:-:S04]  /*0b80*/  IMAD.MOV.U32 R14, RZ, RZ, R13 ;  /* 0x000000ffff0e7224 */ /* 0x000fc800078e000d */
[----:B------:R-:W-:-:S08]  /*0b90*/  IMAD.WIDE.U32.X R10, R21, R25, R14, P0 ;  /* 0x00000019150a7225 */ /* 0x000fd000000e040e */
.L_x_9:
[----:B------:R-:W0:Y:S01]  /*0ba0*/  LDC.64 R30, c[0x0][0x640] ;  /* 0x00019000ff1e7b82 */ /* 0x000e220000000a00 */
[-CC-:B------:R-:W-:Y:S02]  /*0bb0*/  SHF.R.U64 R69, R10, R8.reuse, R11.reuse ;  /* 0x000000080a457219 */ /* 0x180fe4000000120b */
[----:B------:R-:W-:Y:S02]  /*0bc0*/  SHF.R.U32.HI R3, RZ, R8, R11 ;  /* 0x00000008ff037219 */ /* 0x000fe4000001160b */
[----:B------:R-:W-:-:S03]  /*0bd0*/  IADD3 R5, P0, RZ, -R69, RZ ;  /* 0x80000045ff057210 */ /* 0x000fc60007f1e0ff */
[----:B------:R-:W1:Y:S02]  /*0be0*/  LDC R12, c[0x0][0x618] ;  /* 0x00018600ff0c7b82 */ /* 0x000e640000000800 */
[----:B------:R-:W-:Y:S02]  /*0bf0*/  IMAD.X R3, RZ, RZ, ~R3, P0 ;  /* 0x000000ffff037224 */ /* 0x000fe400000e0e03 */
[----:B------:R-:W-:-:S04]  /*0c00*/  IMAD.WIDE.U32 R10, R5, R26, R16 ;  /* 0x0000001a050a7225 */ /* 0x000fc800078e0010 */
[----:B------:R-:W2:Y:S01]  /*0c10*/  LDC R20, c[0x0][0x608] ;  /* 0x00018200ff147b82 */ /* 0x000ea20000000800 */
[----:B------:R-:W-:Y:S02]  /*0c20*/  IMAD R8, R3, R26, RZ ;  /* 0x0000001a03087224 */ /* 0x000fe400078e02ff */
[----:B------:R-:W-:Y:S02]  /*0c30*/  IMAD.MOV.U32 R3, RZ, RZ, -0x1 ;  /* 0xffffffffff037424 */ /* 0x000fe400078e00ff */
[----:B------:R-:W-:Y:S02]  /*0c40*/  IMAD R5, R5, R27, R8 ;  /* 0x0000001b05057224 */ /* 0x000fe400078e0208 */
[----:B------:R-:W-:Y:S01]  /*0c50*/  IMAD R26, R9, R23, R4 ;  /* 0x00000017091a7224 */ /* 0x000fe200078e0204 */
[----:B------:R-:W3:Y:S01]  /*0c60*/  LDC R28, c[0x0][0x658] ;  /* 0x00019600ff1c7b82 */ /* 0x000ee20000000800 */
[----:B------:R-:W-:Y:S01]  /*0c70*/  IMAD.IADD R5, R11, 0x1, R5 ;  /* 0x000000010b057824 */ /* 0x000fe200078e0205 */
[----:B0-----:R-:W-:Y:S01]  /*0c80*/  ISETP.NE.U32.AND P0, PT, R30, RZ, PT ;  /* 0x000000ff1e00720c */ /* 0x001fe20003f05070 */
[----:B------:R-:W-:-:S03]  /*0c90*/  IMAD.MOV.U32 R23, RZ, RZ, 0x1 ;  /* 0x00000001ff177424 */ /* 0x000fc600078e00ff */
[----:B------:R-:W-:Y:S02]  /*0ca0*/  ISETP.NE.AND.EX P0, PT, R31, RZ, PT, P0 ;  /* 0x000000ff1f00720c */ /* 0x000fe40003f05300 */
[----:B------:R-:W0:Y:S01]  /*0cb0*/  LDC R24, c[0x0][0x600] ;  /* 0x00018000ff187b82 */ /* 0x000e220000000800 */
[-CC-:B-1----:R-:W-:Y:S02]  /*0cc0*/  SHF.R.U64 R14, R10, R12.reuse, R5.reuse ;  /* 0x0000000c0a0e7219 */ /* 0x182fe40000001205 */
[----:B------:R-:W-:-:S05]  /*0cd0*/  SHF.R.U32.HI R5, RZ, R12, R5 ;  /* 0x0000000cff057219 */ /* 0x000fca0000011605 */
[----:B------:R-:W1:Y:S01]  /*0ce0*/  LDC R15, c[0x0][0x648] ;  /* 0x00019200ff0f7b82 */ /* 0x000e620000000800 */
[-CC-:B--2---:R-:W-:Y:S02]  /*0cf0*/  SHF.R.U64 R27, R14, R20.reuse, R5.reuse ;  /* 0x000000140e1b7219 */ /* 0x184fe40000001205 */
[----:B------:R-:W-:-:S05]  /*0d00*/  SHF.R.U32.HI R5, RZ, R20, R5 ;  /* 0x00000014ff057219 */ /* 0x000fca0000011605 */
[----:B------:R-:W2:Y:S01]  /*0d10*/  LDC R21, c[0x0][0x638] ;  /* 0x00018e00ff157b82 */ /* 0x000ea20000000800 */
[-CC-:B---3--:R-:W-:Y:S02]  /*0d20*/  SHF.R.U64 R20, R27, R28.reuse, R5.reuse ;  /* 0x0000001c1b147219 */ /* 0x188fe40000001205 */
[-C--:B------:R-:W-:Y:S02]  /*0d30*/  SHF.L.U32 R3, R3, R28.reuse, RZ ;  /* 0x0000001c03037219 */ /* 0x080fe400000006ff */
[----:B------:R-:W-:Y:S01]  /*0d40*/  SHF.R.U32.HI R5, RZ, R28, R5 ;  /* 0x0000001cff057219 */ /* 0x000fe20000011605 */
[----:B------:R-:W-:Y:S01]  /*0d50*/  IMAD.MOV.U32 R4, RZ, RZ, R20 ;  /* 0x000000ffff047224 */ /* 0x000fe200078e0014 */
[----:B------:R-:W-:Y:S01]  /*0d60*/  LOP3.LUT R12, RZ, R3, RZ, 0x33, !PT ;  /* 0x00000003ff0c7212 */ /* 0x000fe200078e33ff */
[----:B------:R-:W3:Y:S01]  /*0d70*/  LDC R25, c[0x0][0x610] ;  /* 0x00018400ff197b82 */ /* 0x000ee20000000800 */
[----:B------:R-:W-:Y:S05]  /*0d80*/  @!P0 BRA `(.L_x_10) ;  /* 0x0000000000288947 */ /* 0x000fea0003800000 */
[----:B------:R-:W4:Y:S02]  /*0d90*/  LDC R3, c[0x0][0x64c] ;  /* 0x00019300ff037b82 */ /* 0x000f240000000800 */
[----:B----4-:R-:W-:-:S05]  /*0da0*/  IADD3 R3, P0, R20, R3, RZ ;  /* 0x0000000314037210 */ /* 0x010fca0007f1e0ff */
        /* <DEDUP_REMOVED lines=8> */
.L_x_10:
[----:B-1----:R-:W-:Y:S01]  /*0e30*/  SHF.R.U64 R4, R4, R15, R5 ;  /* 0x0000000f04047219 */ /* 0x002fe20000001205 */
[----:B0-----:R-:W-:Y:S01]  /*0e40*/  VIADD R5, R24, 0xffffffff ;  /* 0xffffffff18057836 */ /* 0x001fe20000000000 */
[----:B------:R-:W-:Y:S02]  /*0e50*/  SHF.L.U32 R3, R23, R28, RZ ;  /* 0x0000001c17037219 */ /* 0x000fe400000006ff */
[----:B------:R-:W-:Y:S01]  /*0e60*/  LOP3.LUT R12, R27, R12, RZ, 0xc0, !PT ;  /* 0x0000000c1b0c7212 */ /* 0x000fe200078ec0ff */
[----:B------:R-:W-:Y:S01]  /*0e70*/  IMAD.MOV R8, RZ, RZ, -R4 ;  /* 0x000000ffff087224 */ /* 0x000fe200078e0a04 */
[----:B------:R-:W-:-:S03]  /*0e80*/  SEL R7, R7, R26, !P1 ;  /* 0x0000001a07077207 */ /* 0x000fc60004800000 */
[----:B------:R-:W-:Y:S01]  /*0e90*/  IMAD R12, R3, R4, R12 ;  /* 0x00000004030c7224 */ /* 0x000fe200078e020c */
[----:B------:R-:W-:Y:S01]  /*0ea0*/  LOP3.LUT R4, R14, R5, RZ, 0xc0, !PT ;  /* 0x000000050e047212 */ /* 0x000fe200078ec0ff */
[----:B--2---:R-:W-:Y:S02]  /*0eb0*/  IMAD R3, R8, R21, R20 ;  /* 0x0000001508037224 */ /* 0x004fe400078e0214 */
[----:B---3--:R-:W-:Y:S02]  /*0ec0*/  IMAD R7, R12, R25, R7 ;  /* 0x000000190c077224 */ /* 0x008fe400078e0207 */
[----:B------:R-:W-:Y:S02]  /*0ed0*/  IMAD.MOV.U32 R5, RZ, RZ, 0x1 ;  /* 0x00000001ff057424 */ /* 0x000fe400078e00ff */
[----:B------:R-:W-:-:S03]  /*0ee0*/  IMAD R4, R3, R24, R4 ;  /* 0x0000001803047224 */ /* 0x000fc600078e0204 */
[----:B------:R-:W-:Y:S02]  /*0ef0*/  PRMT R3, R5, 0x7610, R3 ;  /* 0x0000761005037816 */ /* 0x000fe40000000003 */
[----:B------:R-:W-:Y:S02]  /*0f00*/  SEL R70, R4, R7, !P1 ;  /* 0x0000000704467207 */ /* 0x000fe40004800000 */
[----:B------:R-:W-:-:S07]  /*0f10*/  SEL R71, R7, R4, !P1 ;  /* 0x0000000407477207 */ /* 0x000fce0004800000 */
.L_x_8:
[----:B------:R-:W-:-:S08]  /*0f20*/  NOP ;  /* 0x0000000000007918 */ /* 0x000fd00000000000 */
[----:B------:R-:W0:Y:S02]  /*0f30*/  USETMAXREG.TRY_ALLOC.CTAPOOL UP0, 0xe8 ;  /* 0x000000e8000079c8 */ /* 0x000e240008000600 */
[----:B0-----:R-:W-:-:S13]  /*0f40*/  PLOP3.LUT P0, PT, PT, PT, UP0, 0x80, 0x0 ;  /* 0x000000000000781c */ /* 0x001fda0003f0f008 */
[----:B------:R-:W-:Y:S05]  /*0f50*/  @!P0 BRA `(.L_x_8) ;  /* 0xfffffffc00f08947 */ /* 0x000fea000383ffff */
[----:B------:R-:W-:Y:S01]  /*0f60*/  ULDC.64 UR4, c[0x0][0x598] ;  /* 0x0001660000047ab9 */ /* 0x000fe20000000a00 */
[----:B------:R-:W-:Y:S01]  /*0f70*/  ULDC.64 UR36, c[0x0][0x208] ;  /* 0x0000820000247ab9 */ /* 0x000fe20000000a00 */
[----:B------:R-:W-:-:S04]  /*0f80*/  ISETP.NE.U32.AND P0, PT, RZ, UR4, PT ;  /* 0x00000004ff007c0c */ /* 0x000fc8000bf05070 */
[----:B------:R-:W-:-:S13]  /*0f90*/  ISETP.NE.AND.EX P0, PT, RZ, UR5, PT, P0 ;  /* 0x00000005ff007c0c */ /* 0x000fda000bf05300 */
[----:B------:R-:W-:Y:S05]  /*0fa0*/  @!P0 BRA `(.L_x_11) ;  /* 0x00000000001c8947 */ /* 0x000fea0003800000 */
[----:B------:R-:W0:Y:S02]  /*0fb0*/  LDC.64 R4, c[0x0][0x598] ;  /* 0x00016600ff047b82 */ /* 0x000e240000000a00 */
[----:B0-----:R-:W2:Y:S02]  /*0fc0*/  LDG.E.64 R4, desc[UR36][R4.64] ;  /* 0x0000002404047981 */ /* 0x001ea4000c1e1b00 */
[----:B--2---:R-:W-:-:S04]  /*0fd0*/  ISETP.NE.U32.AND P0, PT, R4, RZ, PT ;  /* 0x000000ff0400720c */ /* 0x004fc80003f05070 */
[----:B------:R-:W-:-:S13]  /*0fe0*/  ISETP.NE.AND.EX P0, PT, R5, RZ, PT, P0 ;  /* 0x000000ff0500720c */ /* 0x000fda0003f05300 */
[----:B------:R-:W-:Y:S05]  /*0ff0*/  @!P0 BRA `(.L_x_11) ;  /* 0x0000000000088947 */ /* 0x000fea0003800000 */
[----:B------:R0:W5:Y:S01]  /*1000*/  LD.E R23, desc[UR36][R4.64] ;  /* 0x0000002404177980 */ /* 0x000162000c101900 */
[----:B------:R-:W-:Y:S05]  /*1010*/  BRA `(.L_x_12) ;  /* 0x0000000000247947 */ /* 0x000fea0003800000 */
.L_x_11:
[----:B------:R-:W-:Y:S02]  /*1020*/  ULDC.64 UR4, c[0x0][0x588] ;  /* 0x0001620000047ab9 */ /* 0x000fe40000000a00 */
[----:B------:R-:W-:-:S04]  /*1030*/  ISETP.NE.U32.AND P0, PT, RZ, UR4, PT ;  /* 0x00000004ff007c0c */ /* 0x000fc8000bf05070 */
[----:B------:R-:W-:-:S13]  /*1040*/  ISETP.NE.AND.EX P0, PT, RZ, UR5, PT, P0 ;  /* 0x00000005ff007c0c */ /* 0x000fda000bf05300 */
[----:B------:R-:W-:Y:S05]  /*1050*/  @!P0 BRA `(.L_x_13) ;  /* 0x00000000000c8947 */ /* 0x000fea0003800000 */
[----:B------:R-:W0:Y:S02]  /*1060*/  LDC.64 R4, c[0x0][0x588] ;  /* 0x00016200ff047b82 */ /* 0x000e240000000a00 */
[----:B0-----:R1:W5:Y:S01]  /*1070*/  LDG.E R23, desc[UR36][R4.64] ;  /* 0x0000002404177981 */ /* 0x001362000c1e1900 */
[----:B------:R-:W-:Y:S05]  /*1080*/  BRA `(.L_x_12) ;  /* 0x0000000000087947 */ /* 0x000fea0003800000 */
.L_x_13:
[----:B------:R-:W-:Y:S02]  /*1090*/  ULDC UR4, c[0x0][0x580] ;  /* 0x0001600000047ab9 */ /* 0x000fe40000000800 */
[----:B------:R-:W-:-:S07]  /*10a0*/  IMAD.U32 R23, RZ, RZ, UR4 ;  /* 0x00000004ff177e24 */ /* 0x000fce000f8e00ff */
.L_x_12:
[----:B------:R-:W-:Y:S02]  /*10b0*/  ULDC.64 UR4, c[0x0][0x5a0] ;  /* 0x0001680000047ab9 */ /* 0x000fe40000000a00 */
[----:B------:R-:W-:-:S04]  /*10c0*/  ISETP.NE.U32.AND P0, PT, RZ, UR4, PT ;  /* 0x00000004ff007c0c */ /* 0x000fc8000bf05070 */
[----:B------:R-:W-:-:S13]  /*10d0*/  ISETP.NE.AND.EX P0, PT, RZ, UR5, PT, P0 ;  /* 0x00000005ff007c0c */ /* 0x000fda000bf05300 */
[----:B------:R-:W-:Y:S05]  /*10e0*/  @!P0 BRA `(.L_x_14) ;  /* 0x00000000001c8947 */ /* 0x000fea0003800000 */
[----:B01----:R-:W0:Y:S02]  /*10f0*/  LDC.64 R4, c[0x0][0x5a0] ;  /* 0x00016800ff047b82 */ /* 0x003e240000000a00 */
[----:B0-----:R-:W2:Y:S02]  /*1100*/  LDG.E.64 R4, desc[UR36][R4.64] ;  /* 0x0000002404047981 */ /* 0x001ea4000c1e1b00 */
[----:B--2---:R-:W-:-:S04]  /*1110*/  ISETP.NE.U32.AND P0, PT, R4, RZ, PT ;  /* 0x000000ff0400720c */ /* 0x004fc80003f05070 */
[----:B------:R-:W-:-:S13]  /*1120*/  ISETP.NE.AND.EX P0, PT, R5, RZ, PT, P0 ;  /* 0x000000ff0500720c */ /* 0x000fda0003f05300 */
[----:B------:R-:W-:Y:S05]  /*1130*/  @!P0 BRA `(.L_x_14) ;  /* 0x0000000000088947 */ /* 0x000fea0003800000 */
[----:B------:R0:W5:Y:S01]  /*1140*/  LD.E R58, desc[UR36][R4.64] ;  /* 0x00000024043a7980 */ /* 0x000162000c101900 */
[----:B------:R-:W-:Y:S05]  /*1150*/  BRA `(.L_x_15) ;  /* 0x0000000000247947 */ /* 0x000fea0003800000 */
.L_x_14:
[----:B------:R-:W-:Y:S02]  /*1160*/  ULDC.64 UR4, c[0x0][0x590] ;  /* 0x0001640000047ab9 */ /* 0x000fe40000000a00 */
[----:B------:R-:W-:-:S04]  /*1170*/  ISETP.NE.U32.AND P0, PT, RZ, UR4, PT ;  /* 0x00000004ff007c0c */ /* 0x000fc8000bf05070 */
[----:B------:R-:W-:-:S13]  /*1180*/  ISETP.NE.AND.EX P0, PT, RZ, UR5, PT, P0 ;  /* 0x00000005ff007c0c */ /* 0x000fda000bf05300 */
[----:B------:R-:W-:Y:S05]  /*1190*/  @!P0 BRA `(.L_x_16) ;  /* 0x00000000000c8947 */ /* 0x000fea0003800000 */
[----:B------:R-:W2:Y:S02]  /*11a0*/  LDC.64 R58, c[0x0][0x590] ;  /* 0x00016400ff3a7b82 */ /* 0x000ea40000000a00 */
[----:B--2---:R2:W5:Y:S01]  /*11b0*/  LDG.E R58, desc[UR36][R58.64] ;  /* 0x000000243a3a7981 */ /* 0x004562000c1e1900 */
[----:B------:R-:W-:Y:S05]  /*11c0*/  BRA `(.L_x_15) ;  /* 0x0000000000087947 */ /* 0x000fea0003800000 */
.L_x_16:
[----:B------:R-:W-:Y:S02]  /*11d0*/  ULDC UR4, c[0x0][0x584] ;  /* 0x0001610000047ab9 */ /* 0x000fe40000000800 */
[----:B------:R-:W-:-:S07]  /*11e0*/  IMAD.U32 R58, RZ, RZ, UR4 ;  /* 0x00000004ff3a7e24 */ /* 0x000fce000f8e00ff */
.L_x_15:
[----:B------:R-:W-:-:S13]  /*11f0*/  LOP3.LUT P0, RZ, R3, 0xff, RZ, 0xc0, !PT ;  /* 0x000000ff03ff7812 */ /* 0x000fda000780c0ff */
[----:B------:R-:W-:Y:S05]  /*1200*/  @!P0 EXIT ;  /* 0x000000000000894d */ /* 0x000fea0003800000 */
[----:B------:R-:W3:Y:S01]  /*1210*/  LDC R61, c[0x0][0x658] ;  /* 0x00019600ff3d7b82 */ /* 0x000ee20000000800 */
[----:B------:R-:W-:Y:S01]  /*1220*/  LOP3.LUT R6, R6, 0x1, RZ, 0xc0, !PT ;  /* 0x0000000106067812 */ /* 0x000fe200078ec0ff */
[----:B------:R-:W-:Y:S01]  /*1230*/  ULDC.64 UR6, c[0x0][0x288] ;  /* 0x0000a20000067ab9 */ /* 0x000fe20000000a00 */
[----:B------:R-:W-:Y:S01]  /*1240*/  SHF.R.U32.HI R3, RZ, 0x2, R63 ;  /* 0x00000002ff037819 */ /* 0x000fe2000001163f */
[----:B------:R-:W-:Y:S01]  /*1250*/  UIADD3 UR4, UR7, 0x3f, URZ ;  /* 0x0000003f07047890 */ /* 0x000fe2000fffe03f */
[----:B------:R-:W-:Y:S01]  /*1260*/  SHF.R.U32.HI R0, RZ, 0x1, R0 ;  /* 0x00000001ff007819 */ /* 0x000fe20000011600 */
[----:B------:R-:W-:Y:S01]  /*1270*/  IMAD.SHL.U32 R56, R6, 0x40, RZ ;  /* 0x0000004006387824 */ /* 0x000fe200078e00ff */
[----:B------:R-:W-:Y:S01]  /*1280*/  LOP3.LUT R3, R3, 0x7, RZ, 0xc0, !PT ;  /* 0x0000000703037812 */ /* 0x000fe200078ec0ff */
[----:B01----:R-:W0:Y:S01]  /*1290*/  LDC.64 R4, c[0x0][0x5c8] ;  /* 0x00017200ff047b82 */ /* 0x003e220000000a00 */
[----:B------:R-:W-:Y:S01]  /*12a0*/  USHF.R.S32.HI UR5, URZ, 0x1f, UR4 ;  /* 0x0000001f3f057899 */ /* 0x000fe20008011404 */
[----:B------:R-:W-:Y:S01]  /*12b0*/  LOP3.LUT R0, R0, 0x30, RZ, 0xc0, !PT ;  /* 0x0000003000007812 */ /* 0x000fe200078ec0ff */
[----:B------:R-:W-:Y:S01]  /*12c0*/  IMAD.MOV.U32 R8, RZ, RZ, 0x1 ;  /* 0x00000001ff087424 */ /* 0x000fe200078e00ff */
[--C-:B------:R-:W-:Y:S01]  /*12d0*/  LOP3.LUT R56, R56, 0x40, R3.reuse, 0xe2, !PT ;  /* 0x0000004038387812 */ /* 0x100fe200078ee203 */
[----:B------:R-:W-:Y:S01]  /*12e0*/  ULEA.HI UR5, UR5, UR4, URZ, 0x6 ;  /* 0x0000000405057291 */ /* 0x000fe2000f8f303f */
[-C--:B------:R-:W-:Y:S01]  /*12f0*/  IADD3 R3, RZ, -R0.reuse, -R3 ;  /* 0x80000000ff037210 */ /* 0x080fe20007ffe803 */
[----:B------:R-:W-:Y:S01]  /*1300*/  IMAD.U32 R7, RZ, RZ, UR6 ;  /* 0x00000006ff077e24 */ /* 0x000fe2000f8e00ff */
[----:B------:R-:W1:Y:S01]  /*1310*/  LDC R65, c[0x0][0x600] ;  /* 0x00018000ff417b82 */ /* 0x000e620000000800 */
[----:B------:R-:W-:Y:S01]  /*1320*/  LOP3.LUT R56, R56, R0, RZ, 0xfc, !PT ;  /* 0x0000000038387212 */ /* 0x000fe200078efcff */
[----:B------:R-:W-:Y:S01]  /*1330*/  IMAD.MOV.U32 R0, RZ, RZ, -0x1 ;  /* 0xffffffffff007424 */ /* 0x000fe200078e00ff */
[----:B------:R-:W-:Y:S01]  /*1340*/  USHF.R.S32.HI UR43, URZ, 0x6, UR5 ;  /* 0x000000063f2b7899 */ /* 0x000fe20008011405 */
[C---:B------:R-:W-:Y:S01]  /*1350*/  LOP3.LUT R62, R63.reuse, 0x3, RZ, 0xc0, !PT ;  /* 0x000000033f3e7812 */ /* 0x040fe200078ec0ff */
[----:B------:R-:W-:Y:S01]  /*1360*/  IMAD R3, R6, -0x40, R3 ;  /* 0xffffffc006037824 */ /* 0x000fe200078e0203 */
[C---:B------:R-:W-:Y:S01]  /*1370*/  LOP3.LUT R64, R63.reuse, 0x80, RZ, 0xc0, !PT ;  /* 0x000000803f407812 */ /* 0x040fe200078ec0ff */
[----:B------:R-:W-:Y:S01]  /*1380*/  UISETP.LT.AND UP0, UPT, UR43, 0x1, UPT ;  /* 0x000000012b00788c */ /* 0x000fe2000bf01270 */
[-C--:B---3--:R-:W-:Y:S01]  /*1390*/  SHF.L.U32 R0, R0, R61.reuse, RZ ;  /* 0x0000003d00007219 */ /* 0x088fe200000006ff */
[----:B------:R-:W-:Y:S01]  /*13a0*/  ULDC UR4, c[0x0][0x284] ;  /* 0x0000a10000047ab9 */ /* 0x000fe20000000800 */
[----:B------:R-:W-:Y:S01]  /*13b0*/  IMAD R62, R62, -0x2, R7 ;  /* 0xfffffffe3e3e7824 */ /* 0x000fe200078e0207 */
[----:B------:R-:W-:Y:S01]  /*13c0*/  USEL UR44, UR43, 0x1, UP0 ;  /* 0x000000012b2c7887 */ /* 0x000fe20008000000 */
[----:B------:R-:W-:Y:S01]  /*13d0*/  SHF.L.U32 R61, R8, R61, RZ ;  /* 0x0000003d083d7219 */ /* 0x000fe200000006ff */
[----:B------:R-:W-:Y:S01]  /*13e0*/  IMAD.SHL.U32 R63, R63, 0x2, RZ ;  /* 0x000000023f3f7824 */ /* 0x000fe200078e00ff */
[----:B------:R-:W-:Y:S01]  /*13f0*/  LOP3.LUT R68, R18, 0x1, RZ, 0xfc, !PT ;  /* 0x0000000112447812 */ /* 0x000fe200078efcff */
[----:B------:R-:W-:Y:S01]  /*1400*/  VIADD R67, R3, UR4 ;  /* 0x0000000403437c36 */ /* 0x000fe20008000000 */
[C---:B0-----:R-:W-:Y:S01]  /*1410*/  SHF.L.U64.HI R60, R4.reuse, 0x3, R5 ;  /* 0x00000003043c7819 */ /* 0x041fe20000010205 */
[----:B--2---:R-:W-:Y:S01]  /*1420*/  IMAD.SHL.U32 R59, R4, 0x8, RZ ;  /* 0x00000008043b7824 */ /* 0x004fe200078e00ff */
[----:B------:R-:W-:Y:S01]  /*1430*/  SHF.R.U32.HI R64, RZ, 0x7, R64 ;  /* 0x00000007ff407819 */ /* 0x000fe20000011640 */
[----:B------:R-:W-:Y:S01]  /*1440*/  IMAD.MOV.U32 R57, RZ, RZ, RZ ;  /* 0x000000ffff397224 */ /* 0x000fe200078e00ff */
[----:B------:R-:W-:Y:S01]  /*1450*/  LOP3.LUT R66, RZ, R0, RZ, 0x33, !PT ;  /* 0x00000000ff427212 */ /* 0x000fe200078e33ff */
[----:B------:R-:W-:Y:S01]  /*1460*/  UIADD3 UR44, UR43, -UR44, URZ ;  /* 0x8000002c2b2c7290 */ /* 0x000fe2000fffe03f */
[----:B------:R-:W-:Y:S01]  /*1470*/  UMOV UR40, URZ ;  /* 0x0000003f00287c82 */ /* 0x000fe20008000000 */
[----:B-1----:R-:W-:Y:S01]  /*1480*/  VIADD R65, R65, 0xffffffff ;  /* 0xffffffff41417836 */ /* 0x002fe20000000000 */
[----:B------:R-:W-:-:S09]  /*1490*/  UMOV UR42, URZ ;  /* 0x0000003f002a7c82 */ /* 0x000fd20008000000 */
.L_x_98:
[----:B0-----:R-:W0:Y:S01]  /*14a0*/  SHFL.IDX PT, R0, R64, RZ, 0x1f ;  /* 0x00001fff40007589 */ /* 0x001e2200000e0000 */
[----:B-1----:R-:W1:Y:S01]  /*14b0*/  S2UR UR7, SR_CgaCtaId ;  /* 0x00000000000779c3 */ /* 0x002e620000008800 */
[----:B------:R-:W-:Y:S01]  /*14c0*/  UMOV UR6, 0x400 ;  /* 0x0000040000067882 */ /* 0x000fe20000000000 */
[----:B0-----:R-:W-:Y:S01]  /*14d0*/  R2UR UR4, R0 ;  /* 0x00000000000472ca */ /* 0x001fe200000e0000 */
[----:B-1----:R-:W-:-:S12]  /*14e0*/  ULEA UR6, UR7, UR6, 0x18 ;  /* 0x0000000607067291 */ /* 0x002fd8000f8ec03f */
[----:B------:R-:W-:-:S04]  /*14f0*/  ULEA.HI UR5, UR4, UR4, URZ, 0x1 ;  /* 0x0000000404057291 */ /* 0x000fc8000f8f083f */
[----:B------:R-:W-:-:S04]  /*1500*/  ULOP3.LUT UR5, UR5, 0x7fffe, URZ, 0xc0, !UPT ;  /* 0x0007fffe05057892 */ /* 0x000fc8000f8ec03f */
[----:B------:R-:W-:-:S03]  /*1510*/  UIADD3 UR5, UR4, -UR5, URZ ;  /* 0x8000000504057290 */ /* 0x000fc6000fffe03f */
[----:B------:R-:W-:Y:S01]  /*1520*/  ULDC UR4, c[0x0][0x28c] ;  /* 0x0000a30000047ab9 */ /* 0x000fe20000000800 */
[----:B------:R-:W-:Y:S01]  /*1530*/  ULEA UR5, UR5, UR6, 0xd ;  /* 0x0000000605057291 */ /* 0x000fe2000f8e683f */
[----:B------:R-:W-:-:S03]  /*1540*/  ISETP.LT.AND P0, PT, RZ, UR4, PT ;  /* 0x00000004ff007c0c */ /* 0x000fc6000bf01270 */
[----:B------:R-:W-:-:S04]  /*1550*/  UIADD3 UR5, UR5, 0x100, URZ ;  /* 0x0000010005057890 */ /* 0x000fc8000fffe03f */
[----:B------:R-:W-:-:S04]  /*1560*/  USHF.R.U32.HI UR5, URZ, 0x4, UR5 ;  /* 0x000000043f057899 */ /* 0x000fc80008011605 */
[----:B------:R-:W-:-:S04]  /*1570*/  ULOP3.LUT UR5, UR5, 0x3fff, URZ, 0xc0, !UPT ;  /* 0x00003fff05057892 */ /* 0x000fc8000f8ec03f */
[----:B------:R-:W-:Y:S01]  /*1580*/  ULOP3.LUT UR45, UR5, 0x10000, URZ, 0xfc, !UPT ;  /* 0x00010000052d7892 */ /* 0x000fe2000f8efc3f */
[----:B--234-:R-:W-:Y:S11]  /*1590*/  @P0 BRA `(.L_x_17) ;  /* 0x0000000000400947 */ /* 0x01cff60003800000 */
[----:B------:R-:W-:Y:S01]  /*15a0*/  MOV R0, 0x0 ;  /* 0x0000000000007802 */ /* 0x000fe20000000f00 */
[----:B------:R-:W-:Y:S01]  /*15b0*/  ULDC.64 UR4, c[0x4][0x68] ;  /* 0x01001a0000047ab9 */ /* 0x000fe20000000a00 */
[----:B------:R-:W-:Y:S01]  /*15c0*/  ULDC.64 UR6, c[0x4][0x8] ;  /* 0x0100020000067ab9 */ /* 0x000fe20000000a00 */
[----:B------:R-:W-:Y:S01]  /*15d0*/  IMAD.U32 R4, RZ, RZ, UR4 ;  /* 0x00000004ff047e24 */ /* 0x000fe2000f8e00ff */
[----:B------:R0:W1:Y:S01]  /*15e0*/  LDC.64 R14, c[0x4][R0] ;  /* 0x01000000000e7b82 */ /* 0x0000620000000a00 */
[----:B------:R-:W-:Y:S01]  /*15f0*/  IMAD.U32 R5, RZ, RZ, UR5 ;  /* 0x00000005ff057e24 */ /* 0x000fe2000f8e00ff */
[----:B------:R-:W-:Y:S01]  /*1600*/  ULDC.64 UR4, c[0x4][0x70] ;  /* 0x01001c0000047ab9 */ /* 0x000fe20000000a00 */
[----:B------:R-:W-:Y:S02]  /*1610*/  IMAD.U32 R10, RZ, RZ, UR6 ;  /* 0x00000006ff0a7e24 */ /* 0x000fe4000f8e00ff */
[----:B------:R-:W-:Y:S02]  /*1620*/  IMAD.U32 R6, RZ, RZ, UR4 ;  /* 0x00000004ff067e24 */ /* 0x000fe4000f8e00ff */
[----:B------:R-:W-:-:S02]  /*1630*/  IMAD.U32 R7, RZ, RZ, UR5 ;  /* 0x00000005ff077e24 */ /* 0x000fc4000f8e00ff */
[----:B------:R-:W-:Y:S02]  /*1640*/  IMAD.U32 R11, RZ, RZ, UR7 ;  /* 0x00000007ff0b7e24 */ /* 0x000fe4000f8e00ff */
[----:B------:R-:W-:Y:S02]  /*1650*/  IMAD.MOV.U32 R8, RZ, RZ, 0x1e1 ;  /* 0x000001e1ff087424 */ /* 0x000fe400078e00ff */
[----:B------:R-:W-:Y:S02]  /*1660*/  IMAD.MOV.U32 R12, RZ, RZ, 0x1 ;  /* 0x00000001ff0c7424 */ /* 0x000fe400078e00ff */
[----:B0-----:R-:W-:-:S07]  /*1670*/  IMAD.MOV.U32 R13, RZ, RZ, RZ ;  /* 0x000000ffff0d7224 */ /* 0x001fce00078e00ff */
[----:B------:R-:W-:-:S07]  /*1680*/  LEPC R20, `(.L_x_17) ;  /* 0x000000001014794e */ /* 0x000fce0000000000 */
[----:B-1---5:R-:W-:Y:S05]  /*1690*/  CALL.ABS.NOINC R14 ;  /* 0x000000000e007343 */ /* 0x022fea0003c00000 */
.L_x_17:
[----:B------:R-:W-:-:S13]  /*16a0*/  ISETP.NE.AND P0, PT, R68, 0x3, PT ;  /* 0x000000034400780c */ /* 0x000fda0003f05270 */
[----:B------:R-:W-:Y:S05]  /*16b0*/  @!P0 BRA `(.L_x_18) ;  /* 0x0000000000048947 */ /* 0x000fea0003800000 */
[----:B------:R-:W-:Y:S01]  /*16c0*/  BPT.TRAP 0x1 ;  /* 0x000000040000795c */ /* 0x000fe20000300000 */
.L_x_18:
[----:B------:R-:W0:Y:S01]  /*16d0*/  S2UR UR5, SR_CgaCtaId ;  /* 0x00000000000579c3 */ /* 0x000e220000008800 */
[----:B------:R-:W-:Y:S01]  /*16e0*/  UMOV UR4, 0x400 ;  /* 0x0000040000047882 */ /* 0x000fe20000000000 */
[----:B------:R-:W-:Y:S02]  /*16f0*/  IMAD.U32 R0, RZ, RZ, UR40 ;  /* 0x00000028ff007e24 */ /* 0x000fe4000f8e00ff */
[----:B------:R-:W-:-:S03]  /*1700*/  IMAD.U32 R3, RZ, RZ, UR42 ;  /* 0x0000002aff037e24 */ /* 0x000fc6000f8e00ff */
[----:B------:R-:W-:Y:S01]  /*1710*/  SHF.L.U32 R0, R0, 0x1f, RZ ;  /* 0x0000001f00007819 */ /* 0x000fe200000006ff */
[----:B0-----:R-:W-:-:S06]  /*1720*/  ULEA UR4, UR5, UR4, 0x18 ;  /* 0x0000000405047291 */ /* 0x001fcc000f8ec03f */
[----:B------:R-:W-:-:S04]  /*1730*/  IMAD.U32 R6, RZ, RZ, UR4 ;  /* 0x00000004ff067e24 */ /* 0x000fc8000f8e00ff */
[----:B------:R-:W-:-:S04]  /*1740*/  IMAD R3, R3, 0x8, R6 ;  /* 0x0000000803037824 */ /* 0x000fc800078e0206 */
[----:B------:R0:W1:Y:S01]  /*1750*/  SYNCS.PHASECHK.TRANS64.TRYWAIT P1, [R3+URZ], R0 ;  /* 0x00000000030075a7 */ /* 0x000062000802017f */
[----:B------:R-:W-:Y:S05]  /*1760*/  @!P0 BRA `(.L_x_19) ;  /* 0x0000000000048947 */ /* 0x000fea0003800000 */
[----:B------:R-:W-:Y:S01]  /*1770*/  BPT.TRAP 0x1 ;  /* 0x000000040000795c */ /* 0x000fe20000300000 */
.L_x_19:
[----:B------:R-:W-:-:S05]  /*1780*/  IMAD.U32 R4, RZ, RZ, UR44 ;  /* 0x0000002cff047e24 */ /* 0x000fca000f8e00ff */
[----:B------:R-:W-:Y:S01]  /*1790*/  ISETP.GE.AND P2, PT, R4, 0x1, PT ;  /* 0x000000010400780c */ /* 0x000fe20003f46270 */
[----:B-1----:R-:W-:-:S12]  /*17a0*/  @P1 BRA `(.L_x_20) ;  /* 0x0000000000081947 */ /* 0x002fd80003800000 */
[----:B------:R-:W1:Y:S02]  /*17b0*/  SYNCS.PHASECHK.TRANS64.TRYWAIT P1, [R3+URZ], R0 ;  /* 0x00000000030075a7 */ /* 0x000e64000802017f */
[----:B-1----:R-:W-:Y:S05]  /*17c0*/  @!P1 BRA `(.L_x_21) ;  /* 0x0000004400509947 */ /* 0x002fea0003800000 */
.L_x_20:
[----:B------:R-:W-:Y:S05]  /*17d0*/  WARPSYNC.ALL ;  /* 0x0000000000007948 */ /* 0x000fea0003800000 */
[----:B------:R-:W-:Y:S01]  /*17e0*/  R2UR UR4, R6 ;  /* 0x00000000060472ca */ /* 0x000fe200000e0000 */
[----:B------:R-:W-:Y:S01]  /*17f0*/  ULEA UR5, UR42, UR45, 0xb ;  /* 0x0000002d2a057291 */ /* 0x000fe2000f8e583f */
[----:B------:R-:W-:Y:S01]  /*1800*/  WARPGROUP.ARRIVE ;  /* 0x00000000000079c5 */ /* 0x000fe20000000000 */
[----:B------:R-:W-:Y:S01]  /*1810*/  UMOV UR9, 0x40000040 ;  /* 0x4000004000097882 */ /* 0x000fe20000000000 */
[----:B------:R-:W-:-:S04]  /*1820*/  UMOV UR11, 0x40000040 ;  /* 0x40000040000b7882 */ /* 0x000fc80000000000 */
[----:B------:R-:W-:-:S05]  /*1830*/  UMOV UR8, UR5 ;  /* 0x0000000500087c82 */ /* 0x000fca0008000000 */
[----:B------:R-:W-:-:S04]  /*1840*/  UIADD3 UR4, UR4, 0x20100, URZ ;  /* 0x0002010004047890 */ /* 0x000fc8000fffe03f */
[----:B------:R-:W-:-:S04]  /*1850*/  USHF.R.U32.HI UR4, URZ, 0x4, UR4 ;  /* 0x000000043f047899 */ /* 0x000fc80008011604 */
[----:B------:R-:W-:-:S04]  /*1860*/  ULOP3.LUT UR4, UR4, 0x3fff, URZ, 0xc0, !UPT ;  /* 0x00003fff04047892 */ /* 0x000fc8000f8ec03f */
[----:B------:R-:W-:-:S04]  /*1870*/  ULOP3.LUT UR4, UR4, 0x10000, URZ, 0xfc, !UPT ;  /* 0x0001000004047892 */ /* 0x000fc8000f8efc3f */
[----:B------:R-:W-:-:S07]  /*1880*/  ULEA UR6, UR42, UR4, 0xa ;  /* 0x000000042a067291 */ /* 0x000fce000f8e503f */
[----:B------:R-:W-:Y:S02]  /*1890*/  UMOV UR10, UR6 ;  /* 0x00000006000a7c82 */ /* 0x000fe40008000000 */
[----:B------:R-:W-:Y:S01]  /*18a0*/  HGMMA.64x64x8.F32.TF32 R24, gdesc[UR8], RZ, !UPT, gsb0 ;  /* 0x04e00000081879f0 */ /* 0x000fe2000c0028ff */
[----:B------:R-:W-:Y:S02]  /*18b0*/  UIADD3 UR8, UR5, 0x2, URZ ;  /* 0x0000000205087890 */ /* 0x000fe4000fffe03f */
[----:B------:R-:W-:Y:S01]  /*18c0*/  UIADD3 UR10, UR6, 0x2, URZ ;  /* 0x00000002060a7890 */ /* 0x000fe2000fffe03f */
[----:B------:R-:W-:Y:S01]  /*18d0*/  UMOV UR9, 0x40000040 ;  /* 0x4000004000097882 */ /* 0x000fe20000000000 */
[----:B------:R-:W-:Y:S01]  /*18e0*/  UMOV UR11, 0x40000040 ;  /* 0x40000040000b7882 */ /* 0x000fe20000000000 */
[----:B------:R-:W-:Y:S02]  /*18f0*/  WARPGROUP.DEPBAR.LE gsb0, 0x0 ;  /* 0x00008000000079c5 */ /* 0x000fe40000010000 */
[----:B------:R-:W-:-:S06]  /*1900*/  WARPGROUP.ARRIVE ;  /* 0x00000000000079c5 */ /* 0x000fcc0000000000 */
[----:B------:R-:W-:Y:S01]  /*1910*/  HGMMA.64x64x8.F32.TF32 R24, gdesc[UR8], R24, gsb0 ;  /* 0x04e00000081879f0 */ /* 0x000fe20008002818 */
        /* <DEDUP_REMOVED lines=41> */
[----:B------:R-:W-:Y:S03]  /*1bb0*/  HGMMA.64x64x8.F32.TF32 R24, gdesc[UR8], R24, gsb0 ;  /* 0x04e00000081879f0 */ /* 0x000fe60008002818 */
[----:B------:R-:W-:Y:S02]  /*1bc0*/  WARPGROUP.DEPBAR.LE gsb0, 0x0 ;  /* 0x00008000000079c5 */ /* 0x000fe40000010000 */
[----:B------:R-:W-:Y:S05]  /*1bd0*/  @!P2 BRA `(.L_x_22) ;  /* 0x000000040098a947 */ /* 0x000fea0003800000 */
[----:B------:R-:W-:Y:S01]  /*1be0*/  UIADD3 UR5, UR42, 0x1, URZ ;  /* 0x000000012a057890 */ /* 0x000fe2000fffe03f */
[----:B01----:R-:W-:Y:S02]  /*1bf0*/  IMAD.U32 R0, RZ, RZ, UR44 ;  /* 0x0000002cff007e24 */ /* 0x003fe4000f8e00ff */
[----:B------:R-:W-:Y:S01]  /*1c00*/  IMAD.U32 R3, RZ, RZ, UR42 ;  /* 0x0000002aff037e24 */ /* 0x000fe2000f8e00ff */
[----:B------:R-:W-:-:S04]  /*1c10*/  UISETP.NE.AND UP0, UPT, UR5, 0x4, UPT ;  /* 0x000000040500788c */ /* 0x000fc8000bf05270 */
[----:B------:R-:W-:Y:S02]  /*1c20*/  USEL UR6, URZ, 0x1, UP0 ;  /* 0x000000013f067887 */ /* 0x000fe40008000000 */
[----:B------:R-:W-:Y:S02]  /*1c30*/  USEL UR5, UR5, URZ, UP0 ;  /* 0x0000003f05057287 */ /* 0x000fe40008000000 */
[----:B------:R-:W-:-:S06]  /*1c40*/  ULOP3.LUT UR6, UR40, UR6, URZ, 0x3c, !UPT ;  /* 0x0000000628067292 */ /* 0x000fcc000f8e3c3f */
[----:B------:R-:W-:-:S07]  /*1c50*/  IMAD.U32 R7, RZ, RZ, UR6 ;  /* 0x00000006ff077e24 */ /* 0x000fce000f8e00ff */
.L_x_29:
[----:B------:R-:W-:Y:S05]  /*1c60*/  @!P0 BRA `(.L_x_23) ;  /* 0x0000000000048947 */ /* 0x000fea0003800000 */
[----:B------:R-:W-:Y:S01]  /*1c70*/  BPT.TRAP 0x1 ;  /* 0x000000040000795c */ /* 0x000fe20000300000 */
.L_x_23:
[----:B------:R-:W0:Y:S01]  /*1c80*/  S2UR UR7, SR_CgaCtaId ;  /* 0x00000000000779c3 */ /* 0x000e220000008800 */
[----:B------:R-:W-:Y:S01]  /*1c90*/  UMOV UR6, 0x400 ;  /* 0x0000040000067882 */ /* 0x000fe20000000000 */
[----:B------:R-:W-:Y:S01]  /*1ca0*/  IMAD.U32 R5, RZ, RZ, UR5 ;  /* 0x00000005ff057e24 */ /* 0x000fe2000f8e00ff */
[----:B------:R-:W-:Y:S01]  /*1cb0*/  SHF.L.U32 R4, R7, 0x1f, RZ ;  /* 0x0000001f07047819 */ /* 0x000fe200000006ff */
[----:B0-----:R-:W-:-:S06]  /*1cc0*/  ULEA UR6, UR7, UR6, 0x18 ;  /* 0x0000000607067291 */ /* 0x001fcc000f8ec03f */
[----:B------:R-:W-:-:S04]  /*1cd0*/  IMAD.U32 R6, RZ, RZ, UR6 ;  /* 0x00000006ff067e24 */ /* 0x000fc8000f8e00ff */
[----:B------:R-:W-:-:S04]  /*1ce0*/  IMAD R5, R5, 0x8, R6 ;  /* 0x0000000805057824 */ /* 0x000fc800078e0206 */
[----:B------:R0:W1:Y:S01]  /*1cf0*/  SYNCS.PHASECHK.TRANS64.TRYWAIT P1, [R5+URZ], R4 ;  /* 0x00000004050075a7 */ /* 0x000062000802017f */
[----:B------:R-:W-:Y:S05]  /*1d00*/  @!P0 BRA `(.L_x_24) ;  /* 0x0000000000048947 */ /* 0x000fea0003800000 */
[----:B------:R-:W-:Y:S01]  /*1d10*/  BPT.TRAP 0x1 ;  /* 0x000000040000795c */ /* 0x000fe20000300000 */
.L_x_24:
[----:B-1----:R-:W-:Y:S05]  /*1d20*/  @P1 BRA `(.L_x_25) ;  /* 0x0000000000081947 */ /* 0x002fea0003800000 */
[----:B------:R-:W1:Y:S02]  /*1d30*/  SYNCS.PHASECHK.TRANS64.TRYWAIT P1, [R5+URZ], R4 ;  /* 0x00000004050075a7 */ /* 0x000e64000802017f */
[----:B-1----:R-:W-:Y:S05]  /*1d40*/  @!P1 BRA `(.L_x_26) ;  /* 0x0000004000049947 */ /* 0x002fea0003800000 */
.L_x_25:
[----:B------:R-:W-:Y:S01]  /*1d50*/  ULEA UR6, UR5, UR45, 0xb ;  /* 0x0000002d05067291 */ /* 0x000fe2000f8e583f */
[----:B------:R-:W-:Y:S01]  /*1d60*/  WARPGROUP.ARRIVE ;  /* 0x00000000000079c5 */ /* 0x000fe20000000000 */
[----:B------:R-:W-:Y:S01]  /*1d70*/  ULEA UR7, UR5, UR4, 0xa ;  /* 0x0000000405077291 */ /* 0x000fe2000f8e503f */
[----:B------:R-:W-:Y:S01]  /*1d80*/  UMOV UR9, 0x40000040 ;  /* 0x4000004000097882 */ /* 0x000fe20000000000 */
[----:B------:R-:W-:-:S03]  /*1d90*/  UMOV UR11, 0x40000040 ;  /* 0x40000040000b7882 */ /* 0x000fc60000000000 */
[----:B------:R-:W-:Y:S02]  /*1da0*/  UMOV UR8, UR6 ;  /* 0x0000000600087c82 */ /* 0x000fe40008000000 */
[----:B------:R-:W-:Y:S02]  /*1db0*/  UMOV UR10, UR7 ;  /* 0x00000007000a7c82 */ /* 0x000fe40008000000 */
[----:B------:R-:W-:Y:S01]  /*1dc0*/  HGMMA.64x64x8.F32.TF32 R24, gdesc[UR8], R24, gsb0 ;  /* 0x04e00000081879f0 */ /* 0x000fe20008002818 */
[----:B------:R-:W-:Y:S02]  /*1dd0*/  UIADD3 UR8, UR6, 0x2, URZ ;  /* 0x0000000206087890 */ /* 0x000fe4000fffe03f */
[----:B------:R-:W-:Y:S01]  /*1de0*/  UIADD3 UR10, UR7, 0x2, URZ ;  /* 0x00000002070a7890 */ /* 0x000fe2000fffe03f */
[----:B------:R-:W-:Y:S01]  /*1df0*/  UMOV UR9, 0x40000040 ;  /* 0x4000004000097882 */ /* 0x000fe20000000000 */
[----:B------:R-:W-:Y:S01]  /*1e00*/  UMOV UR11, 0x40000040 ;  /* 0x40000040000b7882 */ /* 0x000fe20000000000 */
[----:B------:R-:W-:-:S02]  /*1e10*/  WARPGROUP.DEPBAR.LE gsb0, 0x0 ;  /* 0x00008000000079c5 */ /* 0x000fc40000010000 */
        /* <DEDUP_REMOVED lines=46> */
[----:B------:R-:W-:Y:S01]  /*2100*/  BPT.TRAP 0x1 ;  /* 0x000000040000795c */ /* 0x000fe20000300000 */
.L_x_27:
[----:B------:R-:W-:-:S13]  /*2110*/  ISETP.NE.AND P1, PT, R22, RZ, PT ;  /* 0x000000ff1600720c */ /* 0x000fda0003f25270 */
[----:B01----:R-:W-:-:S04]  /*2120*/  @P1 IMAD R4, R3, 0x8, R6 ;  /* 0x0000000803041824 */ /* 0x003fc800078e0206 */
[----:B------:R-:W-:-:S05]  /*2130*/  @P1 VIADD R4, R4, 0x20 ;  /* 0x0000002004041836 */ /* 0x000fca0000000000 */
[----:B------:R-:W-:-:S04]  /*2140*/  @P1 PRMT R4, R19, 0x654, R4 ;  /* 0x0000065413041816 */ /* 0x000fc80000000004 */
[----:B------:R0:W-:Y:S01]  /*2150*/  @P1 SYNCS.ARRIVE.TRANS64.RED.A1T0 RZ, [R4+URZ], RZ ;  /* 0x000000ff04ff19a7 */ /* 0x0001e2000810043f */
[----:B------:R-:W-:-:S13]  /*2160*/  ISETP.GT.U32.AND P1, PT, R18, 0x1, PT ;  /* 0x000000011200780c */ /* 0x000fda0003f24070 */
[----:B0-----:R-:W-:Y:S05]  /*2170*/  @P1 BRA `(.L_x_28) ;  /* 0x0000000000041947 */ /* 0x001fea0003800000 */
[----:B------:R-:W-:Y:S01]  /*2180*/  BPT.TRAP 0x1 ;  /* 0x000000040000795c */ /* 0x000fe20000300000 */
.L_x_28:
[----:B------:R-:W-:Y:S01]  /*2190*/  UIADD3 UR5, UR5, 0x1, URZ ;  /* 0x0000000105057890 */ /* 0x000fe2000fffe03f */
[C---:B------:R-:W-:Y:S01]  /*21a0*/  ISETP.GT.AND P2, PT, R0.reuse, 0x1, PT ;  /* 0x000000010000780c */ /* 0x040fe20003f44270 */
[----:B------:R-:W-:Y:S02]  /*21b0*/  VIADD R3, R3, 0x1 ;  /* 0x0000000103037836 */ /* 0x000fe40000000000 */
[----:B------:R-:W-:Y:S01]  /*21c0*/  UISETP.NE.AND UP0, UPT, UR5, 0x4, UPT ;  /* 0x000000040500788c */ /* 0x000fe2000bf05270 */
[----:B------:R-:W-:Y:S02]  /*21d0*/  VIADD R0, R0, 0xffffffff ;  /* 0xffffffff00007836 */ /* 0x000fe40000000000 */
[C---:B------:R-:W-:Y:S01]  /*21e0*/  ISETP.NE.AND P1, PT, R3.reuse, 0x4, PT ;  /* 0x000000040300780c */ /* 0x040fe20003f25270 */
[----:B------:R-:W-:Y:S02]  /*21f0*/  USEL UR6, URZ, 0x1, UP0 ;  /* 0x000000013f067887 */ /* 0x000fe40008000000 */
[----:B------:R-:W-:Y:S01]  /*2200*/  USEL UR5, UR5, URZ, UP0 ;  /* 0x0000003f05057287 */ /* 0x000fe20008000000 */
[----:B------:R-:W-:-:S03]  /*2210*/  SEL R3, R3, RZ, P1 ;  /* 0x000000ff03037207 */ /* 0x000fc60000800000 */
[----:B------:R-:W-:Y:S01]  /*2220*/  LOP3.LUT R7, R7, UR6, RZ, 0x3c, !PT ;  /* 0x0000000607077c12 */ /* 0x000fe2000f8e3cff */
[----:B------:R-:W-:Y:S07]  /*2230*/  @P2 BRA `(.L_x_29) ;  /* 0xfffffff800882947 */ /* 0x000fee000383ffff */
.L_x_22:
[----:B01----:R-:W0:Y:S02]  /*2240*/  LDC R0, c[0x0][0x28c] ;  /* 0x0000a300ff007b82 */ /* 0x003e240000000800 */
[----:B0-----:R-:W-:-:S13]  /*2250*/  ISETP.GE.AND P1, PT, R0, 0x1, PT ;  /* 0x000000010000780c */ /* 0x001fda0003f26270 */
[----:B------:R-:W-:Y:S05]  /*2260*/  @!P1 BRA `(.L_x_30) ;  /* 0x0000000000389947 */ /* 0x000fea0003800000 */
[----:B------:R-:W-:Y:S05]  /*2270*/  @!P0 BRA `(.L_x_31) ;  /* 0x0000000000048947 */ /* 0x000fea0003800000 */
[----:B------:R-:W-:Y:S01]  /*2280*/  BPT.TRAP 0x1 ;  /* 0x000000040000795c */ /* 0x000fe20000300000 */
.L_x_31:
[----:B------:R-:W-:-:S13]  /*2290*/  ISETP.NE.AND P0, PT, R22, RZ, PT ;  /* 0x000000ff1600720c */ /* 0x000fda0003f05270 */
[----:B------:R-:W-:-:S05]  /*22a0*/  VOTEU.ANY UP0, P0 ;  /* 0x00000000003f7886 */ /* 0x000fca0000000100 */
[----:B------:R-:W-:-:S06]  /*22b0*/  @UP0 UIADD3 UR4, UR44, UR42, URZ ;  /* 0x0000002a2c040290 */ /* 0x000fcc000fffe03f */
[----:B------:R-:W-:-:S04]  /*22c0*/  IMAD.U32 R0, RZ, RZ, UR4 ;  /* 0x00000004ff007e24 */ /* 0x000fc8000f8e00ff */
[----:B------:R-:W-:-:S05]  /*22d0*/  @P0 IMAD.SHL.U32 R0, R0, 0x8, RZ ;  /* 0x0000000800000824 */ /* 0x000fca00078e00ff */
[----:B------:R-:W-:-:S04]  /*22e0*/  @P0 LOP3.LUT R0, R0, 0x18, RZ, 0xc0, !PT ;  /* 0x0000001800000812 */ /* 0x000fc800078ec0ff */
[----:B------:R-:W-:-:S04]  /*22f0*/  @P0 IADD3 R0, R6, 0x20, R0 ;  /* 0x0000002006000810 */ /* 0x000fc80007ffe000 */
[----:B------:R-:W-:-:S04]  /*2300*/  @P0 PRMT R0, R19, 0x654, R0 ;  /* 0x0000065413000816 */ /* 0x000fc80000000000 */
[----:B------:R0:W-:Y:S01]  /*2310*/  @P0 SYNCS.ARRIVE.TRANS64.RED.A1T0 RZ, [R0+URZ], RZ ;  /* 0x000000ff00ff09a7 */ /* 0x0001e2000810043f */
[----:B------:R-:W-:-:S13]  /*2320*/  ISETP.GT.U32.AND P0, PT, R18, 0x1, PT ;  /* 0x000000011200780c */ /* 0x000fda0003f04070 */
[----:B0-----:R-:W-:Y:S05]  /*2330*/  @P0 BRA `(.L_x_30) ;  /* 0x0000000000040947 */ /* 0x001fea0003800000 */
[----:B------:R-:W-:Y:S01]  /*2340*/  BPT.TRAP 0x1 ;  /* 0x000000040000795c */ /* 0x000fe20000300000 */
.L_x_30:
[----:B------:R-:W-:Y:S01]  /*2350*/  IMAD.SHL.U32 R6, R70, 0x40, RZ ;  /* 0x0000004046067824 */ /* 0x000fe200078e00ff */
[----:B------:R-:W-:Y:S01]  /*2360*/  ULDC UR6, c[0x0][0x288] ;  /* 0x0000a20000067ab9 */ /* 0x000fe20000000800 */
[----:B------:R-:W-:Y:S01]  /*2370*/  SHF.R.S32.HI R11, RZ, 0x1f, R69 ;  /* 0x0000001fff0b7819 */ /* 0x000fe20000011445 */
[C---:B------:R-:W-:Y:S01]  /*2380*/  IMAD.SHL.U32 R10, R71.reuse, 0x80, RZ ;  /* 0x00000080470a7824 */ /* 0x040fe200078e00ff */
[----:B------:R-:W-:Y:S01]  /*2390*/  ULDC.64 UR4, c[0x0][0x5d0] ;  /* 0x0001740000047ab9 */ /* 0x000fe20000000a00 */
[C---:B------:R-:W-:Y:S01]  /*23a0*/  LOP3.LUT R8, R6.reuse, 0x6, R63, 0xf8, !PT ;  /* 0x0000000606087812 */ /* 0x040fe200078ef83f */
[----:B------:R-:W-:Y:S01]  /*23b0*/  IMAD.WIDE R70, R71, 0x80, R56 ;  /* 0x0000008047467825 */ /* 0x000fe200078e0238 */
[----:B------:R-:W-:Y:S01]  /*23c0*/  ISETP.GE.AND P0, PT, R6, UR6, PT ;  /* 0x0000000606007c0c */ /* 0x000fe2000bf06270 */
[----:B------:R-:W-:Y:S01]  /*23d0*/  ULDC UR6, c[0x0][0x284] ;  /* 0x0000a10000067ab9 */ /* 0x000fe20000000800 */
[----:B------:R-:W-:Y:S01]  /*23e0*/  SHF.R.S32.HI R9, RZ, 0x1f, R8 ;  /* 0x0000001fff097819 */ /* 0x000fe20000011408 */
[----:B------:R-:W-:Y:S01]  /*23f0*/  IMAD R0, R11, UR4, RZ ;  /* 0x000000040b007c24 */ /* 0x000fe2000f8e02ff */
[----:B------:R-:W-:-:S03]  /*2400*/  ISETP.GE.OR P0, PT, R10, UR6, P0 ;  /* 0x000000060a007c0c */ /* 0x000fc60008706670 */
[C---:B------:R-:W-:Y:S02]  /*2410*/  IMAD R3, R69.reuse, UR5, R0 ;  /* 0x0000000545037c24 */ /* 0x040fe4000f8e0200 */
[----:B------:R-:W-:Y:S01]  /*2420*/  IMAD.WIDE.U32 R4, R69, UR4, R8 ;  /* 0x0000000445047c25 */ /* 0x000fe2000f8e0008 */
[----:B------:R-:W-:-:S03]  /*2430*/  ULDC.64 UR4, c[0x0][0x5c8] ;  /* 0x0001720000047ab9 */ /* 0x000fc60000000a00 */
[----:B------:R-:W-:Y:S02]  /*2440*/  IMAD R7, R71, UR4, RZ ;  /* 0x0000000447077c24 */ /* 0x000fe4000f8e02ff */
[----:B------:R-:W-:Y:S02]  /*2450*/  IMAD.IADD R5, R5, 0x1, R3 ;  /* 0x0000000105057824 */ /* 0x000fe400078e0203 */
[C---:B------:R-:W-:Y:S02]  /*2460*/  IMAD R7, R70.reuse, UR5, R7 ;  /* 0x0000000546077c24 */ /* 0x040fe4000f8e0207 */
[----:B------:R-:W-:-:S04]  /*2470*/  IMAD.WIDE.U32 R72, R70, UR4, R4 ;  /* 0x0000000446487c25 */ /* 0x000fc8000f8e0004 */
[----:B------:R-:W-:Y:S01]  /*2480*/  IMAD.MOV.U32 R0, RZ, RZ, -0x1 ;  /* 0xffffffffff007424 */ /* 0x000fe200078e00ff */
[----:B------:R-:W-:Y:S06]  /*2490*/  @P0 BRA `(.L_x_32) ;  /* 0x0000001800ec0947 */ /* 0x000fec0003800000 */
[----:B-----5:R-:W-:Y:S01]  /*24a0*/  FSETP.NEU.AND P0, PT, R58, RZ, PT ;  /* 0x000000ff3a00720b */ /* 0x020fe20003f0d000 */
[----:B------:R-:W-:Y:S01]  /*24b0*/  IMAD.IADD R6, R62, 0x1, -R6 ;  /* 0x000000013e067824 */ /* 0x000fe200078e0a06 */
[----:B------:R-:W-:Y:S01]  /*24c0*/  BSSY B0, `(.L_x_32) ;  /* 0x00001b8000007945 */ /* 0x000fe20003800000 */
[----:B------:R-:W-:Y:S02]  /*24d0*/  IMAD.IADD R3, R67, 0x1, -R10 ;  /* 0x0000000143037824 */ /* 0x000fe400078e0a0a */
[----:B------:R-:W-:Y:S01]  /*24e0*/  IMAD.IADD R81, R73, 0x1, R7 ;  /* 0x0000000149517824 */ /* 0x000fe200078e0207 */
[----:B------:R-:W-:-:S04]  /*24f0*/  ISETP.GT.AND P3, PT, R6, RZ, PT ;  /* 0x000000ff0600720c */ /* 0x000fc80003f64270 */
[----:B------:R-:W-:-:S03]  /*2500*/  ISETP.GT.AND P1, PT, R3, RZ, P3 ;  /* 0x000000ff0300720c */ /* 0x000fc60001f24270 */
[----:B------:R-:W-:Y:S10]  /*2510*/  @!P0 BRA `(.L_x_33) ;  /* 0x0000001000e08947 */ /* 0x000ff40003800000 */
[----:B------:R-:W0:Y:S01]  /*2520*/  LDC.64 R74, c[0x0][0x5b8] ;  /* 0x00016e00ff4a7b82 */ /* 0x000e220000000a00 */
[----:B------:R-:W-:-:S07]  /*2530*/  ULDC.64 UR4, c[0x0][0x5c0] ;  /* 0x0001700000047ab9 */ /* 0x000fce0000000a00 */
[----:B------:R-:W1:Y:S08]  /*2540*/  LDC.64 R76, c[0x0][0x5b0] ;  /* 0x00016c00ff4c7b82 */ /* 0x000e700000000a00 */
[----:B------:R-:W2:Y:S01]  /*2550*/  LDC.64 R78, c[0x0][0x5a8] ;  /* 0x00016a00ff4e7b82 */ /* 0x000ea20000000a00 */
[-C--:B0-----:R-:W-:Y:S02]  /*2560*/  IMAD R4, R11, R74.reuse, RZ ;  /* 0x0000004a0b047224 */ /* 0x081fe400078e02ff */
[----:B------:R-:W-:-:S04]  /*2570*/  IMAD.WIDE.U32 R12, R69, R74, R8 ;  /* 0x0000004a450c7225 */ /* 0x000fc800078e0008 */
[----:B------:R-:W-:Y:S02]  /*2580*/  IMAD R73, R69, R75, R4 ;  /* 0x0000004b45497224 */ /* 0x000fe400078e0204 */
[-C--:B-1----:R-:W-:Y:S02]  /*2590*/  IMAD R4, R71, R76.reuse, RZ ;  /* 0x0000004c47047224 */ /* 0x082fe400078e02ff */
[----:B------:R-:W-:Y:S02]  /*25a0*/  IMAD.IADD R13, R13, 0x1, R73 ;  /* 0x000000010d0d7824 */ /* 0x000fe400078e0249 */
[C---:B------:R-:W-:Y:S02]  /*25b0*/  IMAD R75, R70.reuse, R77, R4 ;  /* 0x0000004d464b7224 */ /* 0x040fe400078e0204 */
[----:B------:R-:W-:-:S04]  /*25c0*/  IMAD.WIDE.U32 R4, R70, R76, R12 ;  /* 0x0000004c46047225 */ /* 0x000fc800078e000c */
[----:B------:R-:W-:Y:S01]  /*25d0*/  IMAD.IADD R5, R5, 0x1, R75 ;  /* 0x0000000105057824 */ /* 0x000fe200078e024b */
[----:B--2---:R-:W-:-:S04]  /*25e0*/  LEA R14, P0, R4, R78, 0x2 ;  /* 0x0000004e040e7211 */ /* 0x004fc800078010ff */
[----:B------:R-:W-:-:S05]  /*25f0*/  LEA.HI.X R15, R4, R79, R5, 0x2, P0 ;  /* 0x0000004f040f7211 */ /* 0x000fca00000f1405 */
[----:B------:R0:W2:Y:S01]  /*2600*/  @P1 LDG.E.LTC128B R7, desc[UR36][R14.64] ;  /* 0x000000240e071981 */ /* 0x0000a2000c1e1920 */
[----:B------:R-:W-:Y:S01]  /*2610*/  IMAD.WIDE.U32 R4, R70, R76, R8 ;  /* 0x0000004c46047225 */ /* 0x000fe200078e0008 */
[C---:B------:R-:W-:Y:S01]  /*2620*/  SHF.L.U64.HI R11, R76.reuse, 0x3, R77 ;  /* 0x000000034c0b7819 */ /* 0x040fe2000001024d */
[----:B------:R-:W-:Y:S01]  /*2630*/  BSSY B1, `(.L_x_34) ;  /* 0x0000016000017945 */ /* 0x000fe20003800000 */
[----:B------:R-:W-:Y:S01]  /*2640*/  ISETP.GT.AND P3, PT, R3, 0x8, P3 ;  /* 0x000000080300780c */ /* 0x000fe20001f64270 */
[----:B------:R-:W-:Y:S02]  /*2650*/  IMAD.IADD R5, R75, 0x1, R5 ;  /* 0x000000014b057824 */ /* 0x000fe400078e0205 */
[----:B------:R-:W-:Y:S02]  /*2660*/  IMAD.SHL.U32 R10, R76, 0x8, RZ ;  /* 0x000000084c0a7824 */ /* 0x000fe400078e00ff */
[----:B------:R-:W-:-:S04]  /*2670*/  IMAD.WIDE.U32 R20, R69, R74, R4 ;  /* 0x0000004a45147225 */ /* 0x000fc800078e0004 */
[----:B------:R-:W-:Y:S01]  /*2680*/  IMAD.WIDE.U32 R70, R70, R76, R10 ;  /* 0x0000004c46467225 */ /* 0x000fe200078e000a */
[----:B------:R-:W-:Y:S02]  /*2690*/  LEA R10, P0, R72, UR4, 0x2 ;  /* 0x00000004480a7c11 */ /* 0x000fe4000f8010ff */
[----:B------:R-:W-:Y:S01]  /*26a0*/  LEA R4, P4, R20, R78, 0x2 ;  /* 0x0000004e14047211 */ /* 0x000fe200078810ff */
[----:B0-----:R-:W-:Y:S01]  /*26b0*/  IMAD.IADD R14, R73, 0x1, R21 ;  /* 0x00000001490e7824 */ /* 0x001fe200078e0215 */
[----:B------:R-:W-:Y:S01]  /*26c0*/  LEA.HI.X R11, R72, UR5, R81, 0x2, P0 ;  /* 0x00000005480b7c11 */ /* 0x000fe200080f1451 */
[----:B------:R-:W-:Y:S01]  /*26d0*/  IMAD.IADD R75, R75, 0x1, R71 ;  /* 0x000000014b4b7824 */ /* 0x000fe200078e0247 */
[----:B------:R-:W-:Y:S02]  /*26e0*/  ISETP.GT.AND P0, PT, R6, 0x1, PT ;  /* 0x000000010600780c */ /* 0x000fe40003f04270 */
[----:B------:R-:W-:Y:S01]  /*26f0*/  IADD3 R15, P2, R12, R70, RZ ;  /* 0x000000460c0f7210 */ /* 0x000fe20007f5e0ff */
[----:B--2---:R-:W-:-:S04]  /*2700*/  FMUL R5, R7, R58 ;  /* 0x0000003a07057220 */ /* 0x004fc80000400000 */
[----:B------:R-:W-:Y:S01]  /*2710*/  FFMA R21, R24, R23, R5 ;  /* 0x0000001718157223 */ /* 0x000fe20000000005 */
[----:B------:R-:W-:Y:S01]  /*2720*/  LEA.HI.X R5, R20, R79, R14, 0x2, P4 ;  /* 0x0000004f14057211 */ /* 0x000fe200020f140e */
[----:B------:R-:W-:Y:S01]  /*2730*/  IMAD.X R20, R75, 0x1, R13, P2 ;  /* 0x000000014b147824 */ /* 0x000fe200010e060d */
[----:B------:R-:W-:Y:S02]  /*2740*/  ISETP.GT.AND P4, PT, R3, RZ, P0 ;  /* 0x000000ff0300720c */ /* 0x000fe40000784270 */
[----:B------:R0:W-:Y:S01]  /*2750*/  @P1 STG.E desc[UR36][R10.64], R21 ;  /* 0x000000150a001986 */ /* 0x0001e2000c101924 */
[----:B------:R-:W-:-:S10]  /*2760*/  LEA R14, P1, R15, R78, 0x2 ;  /* 0x0000004e0f0e7211 */ /* 0x000fd400078210ff */
[----:B------:R-:W-:Y:S05]  /*2770*/  @!P4 BRA `(.L_x_35) ;  /* 0x000000000004c947 */ /* 0x000fea0003800000 */
[----:B------:R1:W5:Y:S02]  /*2780*/  LDG.E.LTC128B R7, desc[UR36][R4.64+0x4] ;  /* 0x0000042404077981 */ /* 0x000364000c1e1920 */
.L_x_35:
[----:B------:R-:W-:Y:S05]  /*2790*/  BSYNC B1 ;  /* 0x0000000000017941 */ /* 0x000fea0003800000 */
.L_x_34:
[----:B-----5:R-:W-:Y:S01]  /*27a0*/  FMUL R12, R7, R58 ;  /* 0x0000003a070c7220 */ /* 0x020fe20000400000 */
[----:B------:R-:W-:-:S03]  /*27b0*/  LEA.HI.X R15, R15, R79, R20, 0x2, P1 ;  /* 0x0000004f0f0f7211 */ /* 0x000fc600008f1414 */
[----:B------:R-:W-:Y:S01]  /*27c0*/  FFMA R71, R25, R23, R12 ;  /* 0x0000001719477223 */ /* 0x000fe2000000000c */
[----:B------:R-:W-:-:S04]  /*27d0*/  IMAD.MOV.U32 R25, RZ, RZ, R7 ;  /* 0x000000ffff197224 */ /* 0x000fc800078e0007 */
[----:B------:R2:W-:Y:S04]  /*27e0*/  @P4 STG.E desc[UR36][R10.64+0x4], R71 ;  /* 0x000004470a004986 */ /* 0x0005e8000c101924 */
[----:B------:R-:W3:Y:S01]  /*27f0*/  @P3 LDG.E.LTC128B R25, desc[UR36][R14.64] ;  /* 0x000000240e193981 */ /* 0x000ee2000c1e1920 */
[C---:B------:R-:W-:Y:S01]  /*2800*/  SHF.L.U64.HI R13, R59.reuse, 0x2, R60 ;  /* 0x000000023b0d7819 */ /* 0x040fe2000001023c */
[----:B------:R-:W-:Y:S01]  /*2810*/  BSSY B1, `(.L_x_36) ;  /* 0x0000010000017945 */ /* 0x000fe20003800000 */
[----:B------:R-:W-:Y:S02]  /*2820*/  LEA R12, P2, R59, R10, 0x2 ;  /* 0x0000000a3b0c7211 */ /* 0x000fe400078410ff */
[----:B------:R-:W-:Y:S02]  /*2830*/  IADD3 R20, P1, R8, R70, RZ ;  /* 0x0000004608147210 */ /* 0x000fe40007f3e0ff */
[----:B------:R-:W-:Y:S01]  /*2840*/  ISETP.GT.AND P0, PT, R3, 0x8, P0 ;  /* 0x000000080300780c */ /* 0x000fe20000704270 */
[----:B------:R-:W-:-:S02]  /*2850*/  IMAD.X R13, R13, 0x1, R11, P2 ;  /* 0x000000010d0d7824 */ /* 0x000fc400010e060b */
[----:B0-----:R-:W-:Y:S01]  /*2860*/  IMAD.X R21, R9, 0x1, R75, P1 ;  /* 0x0000000109157824 */ /* 0x001fe200008e064b */
[----:B------:R-:W-:Y:S01]  /*2870*/  ISETP.GT.AND P1, PT, R6, 0x8, PT ;  /* 0x000000080600780c */ /* 0x000fe20003f24270 */
[----:B------:R-:W-:-:S04]  /*2880*/  IMAD.WIDE.U32 R20, R69, R74, R20 ;  /* 0x0000004a45147225 */ /* 0x000fc800078e0014 */
[----:B------:R-:W-:Y:S01]  /*2890*/  IMAD.IADD R9, R73, 0x1, R21 ;  /* 0x0000000149097824 */ /* 0x000fe200078e0215 */
[----:B------:R-:W-:-:S04]  /*28a0*/  LEA R8, P4, R20, R78, 0x2 ;  /* 0x0000004e14087211 */ /* 0x000fc800078810ff */
[----:B------:R-:W-:Y:S01]  /*28b0*/  LEA.HI.X R9, R20, R79, R9, 0x2, P4 ;  /* 0x0000004f14097211 */ /* 0x000fe200020f1409 */
[----:B---3--:R-:W-:-:S04]  /*28c0*/  FMUL R7, R25, R58 ;  /* 0x0000003a19077220 */ /* 0x008fc80000400000 */
[----:B------:R-:W-:-:S05]  /*28d0*/  FFMA R7, R26, R23, R7 ;  /* 0x000000171a077223 */ /* 0x000fca0000000007 */
[----:B------:R2:W-:Y:S01]  /*28e0*/  @P3 STG.E desc[UR36][R12.64], R7 ;  /* 0x000000070c003986 */ /* 0x0005e2000c101924 */
[----:B------:R-:W-:Y:S05]  /*28f0*/  @!P0 BRA `(.L_x_37) ;  /* 0x0000000000048947 */ /* 0x000fea0003800000 */
[----:B------:R0:W5:Y:S02]  /*2900*/  LDG.E.LTC128B R25, desc[UR36][R8.64+0x4] ;  /* 0x0000042408197981 */ /* 0x000164000c1e1920 */
.L_x_37:
[----:B------:R-:W-:Y:S05]  /*2910*/  BSYNC B1 ;  /* 0x0000000000017941 */ /* 0x000fea0003800000 */
.L_x_36:
[----:B-----5:R-:W-:Y:S01]  /*2920*/  FMUL R14, R25, R58 ;  /* 0x0000003a190e7220 */ /* 0x020fe20000400000 */
[----:B------:R-:W-:Y:S01]  /*2930*/  ISETP.GT.AND P3, PT, R3, RZ, P1 ;  /* 0x000000ff0300720c */ /* 0x000fe20000f64270 */
[----:B------:R-:W-:Y:S01]  /*2940*/  BSSY B1, `(.L_x_38) ;  /* 0x0000006000017945 */ /* 0x000fe20003800000 */
[----:B------:R-:W-:Y:S01]  /*2950*/  ISETP.GT.AND P2, PT, R6, 0x9, PT ;  /* 0x000000090600780c */ /* 0x000fe20003f44270 */
[----:B------:R-:W-:-:S05]  /*2960*/  FFMA R27, R27, R23, R14 ;  /* 0x000000171b1b7223 */ /* 0x000fca000000000e */
[----:B------:R3:W-:Y:S05]  /*2970*/  @P0 STG.E desc[UR36][R12.64+0x4], R27 ;  /* 0x0000041b0c000986 */ /* 0x0007ea000c101924 */
[----:B------:R-:W-:Y:S05]  /*2980*/  @!P3 BRA `(.L_x_39) ;  /* 0x000000000004b947 */ /* 0x000fea0003800000 */
[----:B------:R4:W5:Y:S02]  /*2990*/  LDG.E.LTC128B R25, desc[UR36][R4.64+0x20] ;  /* 0x0000202404197981 */ /* 0x000964000c1e1920 */
.L_x_39:
[----:B------:R-:W-:Y:S05]  /*29a0*/  BSYNC B1 ;  /* 0x0000000000017941 */ /* 0x000fea0003800000 */
.L_x_38:
[----:B--2--5:R-:W-:Y:S01]  /*29b0*/  FMUL R7, R25, R58 ;  /* 0x0000003a19077220 */ /* 0x024fe20000400000 */
[----:B------:R-:W-:Y:S01]  /*29c0*/  ISETP.GT.AND P0, PT, R3, RZ, P2 ;  /* 0x000000ff0300720c */ /* 0x000fe20001704270 */
[----:B------:R-:W-:Y:S02]  /*29d0*/  BSSY B1, `(.L_x_40) ;  /* 0x0000005000017945 */ /* 0x000fe40003800000 */
[----:B------:R-:W-:-:S05]  /*29e0*/  FFMA R7, R28, R23, R7 ;  /* 0x000000171c077223 */ /* 0x000fca0000000007 */
[----:B------:R2:W-:Y:S05]  /*29f0*/  @P3 STG.E desc[UR36][R10.64+0x20], R7 ;  /* 0x000020070a003986 */ /* 0x0005ea000c101924 */
[----:B------:R-:W-:Y:S05]  /*2a00*/  @!P0 BRA `(.L_x_41) ;  /* 0x0000000000048947 */ /* 0x000fea0003800000 */
[----:B------:R0:W5:Y:S02]  /*2a10*/  LDG.E.LTC128B R25, desc[UR36][R4.64+0x24] ;  /* 0x0000242404197981 */ /* 0x000164000c1e1920 */
.L_x_41:
[----:B------:R-:W-:Y:S05]  /*2a20*/  BSYNC B1 ;  /* 0x0000000000017941 */ /* 0x000fea0003800000 */
.L_x_40:
[----:B-----5:R-:W-:Y:S01]  /*2a30*/  FMUL R14, R25, R58 ;  /* 0x0000003a190e7220 */ /* 0x020fe20000400000 */
[----:B------:R-:W-:Y:S01]  /*2a40*/  ISETP.GT.AND P1, PT, R3, 0x8, P1 ;  /* 0x000000080300780c */ /* 0x000fe20000f24270 */
[----:B------:R-:W-:Y:S02]  /*2a50*/  BSSY B1, `(.L_x_42) ;  /* 0x0000005000017945 */ /* 0x000fe40003800000 */
[----:B------:R-:W-:-:S05]  /*2a60*/  FFMA R29, R29, R23, R14 ;  /* 0x000000171d1d7223 */ /* 0x000fca000000000e */
[----:B------:R0:W-:Y:S05]  /*2a70*/  @P0 STG.E desc[UR36][R10.64+0x24], R29 ;  /* 0x0000241d0a000986 */ /* 0x0001ea000c101924 */
[----:B------:R-:W-:Y:S05]  /*2a80*/  @!P1 BRA `(.L_x_43) ;  /* 0x0000000000049947 */ /* 0x000fea0003800000 */
[----:B------:R0:W5:Y:S02]  /*2a90*/  LDG.E.LTC128B R25, desc[UR36][R8.64+0x20] ;  /* 0x0000202408197981 */ /* 0x000164000c1e1920 */
.L_x_43:
[----:B------:R-:W-:Y:S05]  /*2aa0*/  BSYNC B1 ;  /* 0x0000000000017941 */ /* 0x000fea0003800000 */
.L_x_42:
[----:B--2--5:R-:W-:Y:S01]  /*2ab0*/  FMUL R7, R25, R58 ;  /* 0x0000003a19077220 */ /* 0x024fe20000400000 */
[----:B------:R-:W-:Y:S01]  /*2ac0*/  ISETP.GT.AND P2, PT, R3, 0x8, P2 ;  /* 0x000000080300780c */ /* 0x000fe20001744270 */
[----:B------:R-:W-:Y:S01]  /*2ad0*/  BSSY B1, `(.L_x_44) ;  /* 0x0000006000017945 */ /* 0x000fe20003800000 */
[----:B------:R-:W-:Y:S01]  /*2ae0*/  ISETP.GT.AND P0, PT, R6, 0x10, PT ;  /* 0x000000100600780c */ /* 0x000fe20003f04270 */
[----:B------:R-:W-:-:S05]  /*2af0*/  FFMA R7, R30, R23, R7 ;  /* 0x000000171e077223 */ /* 0x000fca0000000007 */
[----:B------:R2:W-:Y:S05]  /*2b00*/  @P1 STG.E desc[UR36][R12.64+0x20], R7 ;  /* 0x000020070c001986 */ /* 0x0005ea000c101924 */
[----:B------:R-:W-:Y:S05]  /*2b10*/  @!P2 BRA `(.L_x_45) ;  /* 0x000000000004a947 */ /* 0x000fea0003800000 */
[----:B------:R0:W5:Y:S02]  /*2b20*/  LDG.E.LTC128B R25, desc[UR36][R8.64+0x24] ;  /* 0x0000242408197981 */ /* 0x000164000c1e1920 */
.L_x_45:
[----:B------:R-:W-:Y:S05]  /*2b30*/  BSYNC B1 ;  /* 0x0000000000017941 */ /* 0x000fea0003800000 */
.L_x_44:
        /* <DEDUP_REMOVED lines=8> */
.L_x_47:
[----:B------:R-:W-:Y:S05]  /*2bc0*/  BSYNC B1 ;  /* 0x0000000000017941 */ /* 0x000fea0003800000 */
.L_x_46:
[----:B--2--5:R-:W-:Y:S01]  /*2bd0*/  FMUL R7, R25, R58 ;  /* 0x0000003a19077220 */ /* 0x024fe20000400000 */
[----:B------:R-:W-:Y:S01]  /*2be0*/  ISETP.GT.AND P2, PT, R3, RZ, P1 ;  /* 0x000000ff0300720c */ /* 0x000fe20000f44270 */
[----:B------:R-:W-:Y:S02]  /*2bf0*/  BSSY B1, `(.L_x_48) ;  /* 0x0000005000017945 */ /* 0x000fe40003800000 */
[----:B------:R-:W-:-:S05]  /*2c00*/  FFMA R7, R32, R23, R7 ;  /* 0x0000001720077223 */ /* 0x000fca0000000007 */
[----:B------:R2:W-:Y:S05]  /*2c10*/  @P3 STG.E desc[UR36][R10.64+0x40], R7 ;  /* 0x000040070a003986 */ /* 0x0005ea000c101924 */
[----:B------:R-:W-:Y:S05]  /*2c20*/  @!P2 BRA `(.L_x_49) ;  /* 0x000000000004a947 */ /* 0x000fea0003800000 */
[----:B------:R0:W5:Y:S02]  /*2c30*/  LDG.E.LTC128B R25, desc[UR36][R4.64+0x44] ;  /* 0x0000442404197981 */ /* 0x000164000c1e1920 */
.L_x_49:
[----:B------:R-:W-:Y:S05]  /*2c40*/  BSYNC B1 ;  /* 0x0000000000017941 */ /* 0x000fea0003800000 */
.L_x_48:
[----:B-----5:R-:W-:Y:S01]  /*2c50*/  FMUL R14, R25, R58 ;  /* 0x0000003a190e7220 */ /* 0x020fe20000400000 */
[----:B------:R-:W-:Y:S01]  /*2c60*/  ISETP.GT.AND P0, PT, R3, 0x8, P0 ;  /* 0x000000080300780c */ /* 0x000fe20000704270 */
[----:B------:R-:W-:Y:S02]  /*2c70*/  BSSY B1, `(.L_x_50) ;  /* 0x0000005000017945 */ /* 0x000fe40003800000 */
[----:B------:R-:W-:-:S05]  /*2c80*/  FFMA R33, R33, R23, R14 ;  /* 0x0000001721217223 */ /* 0x000fca000000000e */
[----:B------:R0:W-:Y:S05]  /*2c90*/  @P2 STG.E desc[UR36][R10.64+0x44], R33 ;  /* 0x000044210a002986 */ /* 0x0001ea000c101924 */
[----:B------:R-:W-:Y:S05]  /*2ca0*/  @!P0 BRA `(.L_x_51) ;  /* 0x0000000000048947 */ /* 0x000fea0003800000 */
[----:B------:R0:W5:Y:S02]  /*2cb0*/  LDG.E.LTC128B R25, desc[UR36][R8.64+0x40] ;  /* 0x0000402408197981 */ /* 0x000164000c1e1920 */
.L_x_51:
[----:B------:R-:W-:Y:S05]  /*2cc0*/  BSYNC B1 ;  /* 0x0000000000017941 */ /* 0x000fea0003800000 */
.L_x_50:
        /* <DEDUP_REMOVED lines=8> */
.L_x_53:
[----:B------:R-:W-:Y:S05]  /*2d50*/  BSYNC B1 ;  /* 0x0000000000017941 */ /* 0x000fea0003800000 */
.L_x_52:
        /* <DEDUP_REMOVED lines=8> */
.L_x_55:
[----:B------:R-:W-:Y:S05]  /*2de0*/  BSYNC B1 ;  /* 0x0000000000017941 */ /* 0x000fea0003800000 */
.L_x_54:
[----:B--2--5:R-:W-:Y:S01]  /*2df0*/  FMUL R7, R25, R58 ;  /* 0x0000003a19077220 */ /* 0x024fe20000400000 */
[----:B------:R-:W-:Y:S01]  /*2e00*/  ISETP.GT.AND P1, PT, R3, RZ, P0 ;  /* 0x000000ff0300720c */ /* 0x000fe20000724270 */
[----:B------:R-:W-:Y:S02]  /*2e10*/  BSSY B1, `(.L_x_56) ;  /* 0x0000005000017945 */ /* 0x000fe40003800000 */
[----:B------:R-:W-:-:S05]  /*2e20*/  FFMA R7, R36, R23, R7 ;  /* 0x0000001724077223 */ /* 0x000fca0000000007 */
[----:B------:R2:W-:Y:S05]  /*2e30*/  @P3 STG.E desc[UR36][R10.64+0x60], R7 ;  /* 0x000060070a003986 */ /* 0x0005ea000c101924 */
[----:B------:R-:W-:Y:S05]  /*2e40*/  @!P1 BRA `(.L_x_57) ;  /* 0x0000000000049947 */ /* 0x000fea0003800000 */
[----:B------:R0:W5:Y:S02]  /*2e50*/  LDG.E.LTC128B R25, desc[UR36][R4.64+0x64] ;  /* 0x0000642404197981 */ /* 0x000164000c1e1920 */
.L_x_57:
[----:B------:R-:W-:Y:S05]  /*2e60*/  BSYNC B1 ;  /* 0x0000000000017941 */ /* 0x000fea0003800000 */
.L_x_56:
[----:B-----5:R-:W-:Y:S01]  /*2e70*/  FMUL R14, R25, R58 ;  /* 0x0000003a190e7220 */ /* 0x020fe20000400000 */
[----:B------:R-:W-:Y:S01]  /*2e80*/  ISETP.GT.AND P2, PT, R3, 0x8, P2 ;  /* 0x000000080300780c */ /* 0x000fe20001744270 */
[----:B------:R-:W-:Y:S02]  /*2e90*/  BSSY B1, `(.L_x_58) ;  /* 0x0000005000017945 */ /* 0x000fe40003800000 */
[----:B------:R-:W-:-:S05]  /*2ea0*/  FFMA R37, R37, R23, R14 ;  /* 0x0000001725257223 */ /* 0x000fca000000000e */
[----:B------:R0:W-:Y:S05]  /*2eb0*/  @P1 STG.E desc[UR36][R10.64+0x64], R37 ;  /* 0x000064250a001986 */ /* 0x0001ea000c101924 */
[----:B------:R-:W-:Y:S05]  /*2ec0*/  @!P2 BRA `(.L_x_59) ;  /* 0x000000000004a947 */ /* 0x000fea0003800000 */
[----:B------:R0:W5:Y:S02]  /*2ed0*/  LDG.E.LTC128B R25, desc[UR36][R8.64+0x60] ;  /* 0x0000602408197981 */ /* 0x000164000c1e1920 */
.L_x_59:
[----:B------:R-:W-:Y:S05]  /*2ee0*/  BSYNC B1 ;  /* 0x0000000000017941 */ /* 0x000fea0003800000 */
.L_x_58:
        /* <DEDUP_REMOVED lines=8> */
.L_x_61:
[----:B------:R-:W-:Y:S05]  /*2f70*/  BSYNC B1 ;  /* 0x0000000000017941 */ /* 0x000fea0003800000 */
.L_x_60:
        /* <DEDUP_REMOVED lines=8> */
.L_x_63:
[----:B------:R-:W-:Y:S05]  /*3000*/  BSYNC B1 ;  /* 0x0000000000017941 */ /* 0x000fea0003800000 */
.L_x_62:
[----:B--2--5:R-:W-:Y:S01]  /*3010*/  FMUL R7, R25, R58 ;  /* 0x0000003a19077220 */ /* 0x024fe20000400000 */
[----:B------:R-:W-:Y:S01]  /*3020*/  ISETP.GT.AND P0, PT, R3, RZ, P2 ;  /* 0x000000ff0300720c */ /* 0x000fe20001704270 */
[----:B------:R-:W-:Y:S02]  /*3030*/  BSSY B1, `(.L_x_64) ;  /* 0x0000005000017945 */ /* 0x000fe40003800000 */
[----:B------:R-:W-:-:S05]  /*3040*/  FFMA R7, R40, R23, R7 ;  /* 0x0000001728077223 */ /* 0x000fca0000000007 */
[----:B------:R2:W-:Y:S05]  /*3050*/  @P3 STG.E desc[UR36][R10.64+0x80], R7 ;  /* 0x000080070a003986 */ /* 0x0005ea000c101924 */
[----:B------:R-:W-:Y:S05]  /*3060*/  @!P0 BRA `(.L_x_65) ;  /* 0x0000000000048947 */ /* 0x000fea0003800000 */
[----:B------:R0:W5:Y:S02]  /*3070*/  LDG.E.LTC128B R25, desc[UR36][R4.64+0x84] ;  /* 0x0000842404197981 */ /* 0x000164000c1e1920 */
.L_x_65:
[----:B------:R-:W-:Y:S05]  /*3080*/  BSYNC B1 ;  /* 0x0000000000017941 */ /* 0x000fea0003800000 */
.L_x_64:
[----:B-----5:R-:W-:Y:S01]  /*3090*/  FMUL R14, R25, R58 ;  /* 0x0000003a190e7220 */ /* 0x020fe20000400000 */
[----:B------:R-:W-:Y:S01]  /*30a0*/  ISETP.GT.AND P1, PT, R3, 0x8, P1 ;  /* 0x000000080300780c */ /* 0x000fe20000f24270 */
[----:B------:R-:W-:Y:S02]  /*30b0*/  BSSY B1, `(.L_x_66) ;  /* 0x0000005000017945 */ /* 0x000fe40003800000 */
[----:B------:R-:W-:-:S05]  /*30c0*/  FFMA R41, R41, R23, R14 ;  /* 0x0000001729297223 */ /* 0x000fca000000000e */
[----:B------:R0:W-:Y:S05]  /*30d0*/  @P0 STG.E desc[UR36][R10.64+0x84], R41 ;  /* 0x000084290a000986 */ /* 0x0001ea000c101924 */
[----:B------:R-:W-:Y:S05]  /*30e0*/  @!P1 BRA `(.L_x_67) ;  /* 0x0000000000049947 */ /* 0x000fea0003800000 */
[----:B------:R0:W5:Y:S02]  /*30f0*/  LDG.E.LTC128B R25, desc[UR36][R8.64+0x80] ;  /* 0x0000802408197981 */ /* 0x000164000c1e1920 */
.L_x_67:
[----:B------:R-:W-:Y:S05]  /*3100*/  BSYNC B1 ;  /* 0x0000000000017941 */ /* 0x000fea0003800000 */
.L_x_66:
        /* <DEDUP_REMOVED lines=8> */
.L_x_69:
[----:B------:R-:W-:Y:S05]  /*3190*/  BSYNC B1 ;  /* 0x0000000000017941 */ /* 0x000fea0003800000 */
.L_x_68:
        /* <DEDUP_REMOVED lines=8> */
.L_x_71:
[----:B------:R-:W-:Y:S05]  /*3220*/  BSYNC B1 ;  /* 0x0000000000017941 */ /* 0x000fea0003800000 */
.L_x_70:
[----:B--2--5:R-:W-:Y:S01]  /*3230*/  FMUL R7, R25, R58 ;  /* 0x0000003a19077220 */ /* 0x024fe20000400000 */
[----:B------:R-:W-:Y:S01]  /*3240*/  ISETP.GT.AND P2, PT, R3, RZ, P1 ;  /* 0x000000ff0300720c */ /* 0x000fe20000f44270 */
[----:B------:R-:W-:Y:S02]  /*3250*/  BSSY B1, `(.L_x_72) ;  /* 0x0000005000017945 */ /* 0x000fe40003800000 */
[----:B------:R-:W-:-:S05]  /*3260*/  FFMA R7, R44, R23, R7 ;  /* 0x000000172c077223 */ /* 0x000fca0000000007 */
[----:B------:R2:W-:Y:S05]  /*3270*/  @P3 STG.E desc[UR36][R10.64+0xa0], R7 ;  /* 0x0000a0070a003986 */ /* 0x0005ea000c101924 */
[----:B------:R-:W-:Y:S05]  /*3280*/  @!P2 BRA `(.L_x_73) ;  /* 0x000000000004a947 */ /* 0x000fea0003800000 */
[----:B------:R0:W5:Y:S02]  /*3290*/  LDG.E.LTC128B R25, desc[UR36][R4.64+0xa4] ;  /* 0x0000a42404197981 */ /* 0x000164000c1e1920 */
.L_x_73:
[----:B------:R-:W-:Y:S05]  /*32a0*/  BSYNC B1 ;  /* 0x0000000000017941 */ /* 0x000fea0003800000 */
.L_x_72:
[----:B-----5:R-:W-:Y:S01]  /*32b0*/  FMUL R14, R25, R58 ;  /* 0x0000003a190e7220 */ /* 0x020fe20000400000 */
[----:B------:R-:W-:Y:S01]  /*32c0*/  ISETP.GT.AND P0, PT, R3, 0x8, P0 ;  /* 0x000000080300780c */ /* 0x000fe20000704270 */
[----:B------:R-:W-:Y:S02]  /*32d0*/  BSSY B1, `(.L_x_74) ;  /* 0x0000005000017945 */ /* 0x000fe40003800000 */
[----:B------:R-:W-:-:S05]  /*32e0*/  FFMA R45, R45, R23, R14 ;  /* 0x000000172d2d7223 */ /* 0x000fca000000000e */
[----:B------:R0:W-:Y:S05]  /*32f0*/  @P2 STG.E desc[UR36][R10.64+0xa4], R45 ;  /* 0x0000a42d0a002986 */ /* 0x0001ea000c101924 */
[----:B------:R-:W-:Y:S05]  /*3300*/  @!P0 BRA `(.L_x_75) ;  /* 0x0000000000048947 */ /* 0x000fea0003800000 */
[----:B------:R0:W5:Y:S02]  /*3310*/  LDG.E.LTC128B R25, desc[UR36][R8.64+0xa0] ;  /* 0x0000a02408197981 */ /* 0x000164000c1e1920 */
.L_x_75:
[----:B------:R-:W-:Y:S05]  /*3320*/  BSYNC B1 ;  /* 0x0000000000017941 */ /* 0x000fea0003800000 */
.L_x_74:
        /* <DEDUP_REMOVED lines=8> */
.L_x_77:
[----:B------:R-:W-:Y:S05]  /*33b0*/  BSYNC B1 ;  /* 0x0000000000017941 */ /* 0x000fea0003800000 */
.L_x_76:
        /* <DEDUP_REMOVED lines=8> */
.L_x_79:
[----:B------:R-:W-:Y:S05]  /*3440*/  BSYNC B1 ;  /* 0x0000000000017941 */ /* 0x000fea0003800000 */
.L_x_78:
[----:B--2--5:R-:W-:Y:S01]  /*3450*/  FMUL R7, R25, R58 ;  /* 0x0000003a19077220 */ /* 0x024fe20000400000 */
[----:B------:R-:W-:Y:S01]  /*3460*/  ISETP.GT.AND P1, PT, R3, RZ, P0 ;  /* 0x000000ff0300720c */ /* 0x000fe20000724270 */
[----:B------:R-:W-:Y:S02]  /*3470*/  BSSY B1, `(.L_x_80) ;  /* 0x0000005000017945 */ /* 0x000fe40003800000 */
[----:B------:R-:W-:-:S05]  /*3480*/  FFMA R7, R48, R23, R7 ;  /* 0x0000001730077223 */ /* 0x000fca0000000007 */
[----:B------:R2:W-:Y:S05]  /*3490*/  @P3 STG.E desc[UR36][R10.64+0xc0], R7 ;  /* 0x0000c0070a003986 */ /* 0x0005ea000c101924 */
[----:B------:R-:W-:Y:S05]  /*34a0*/  @!P1 BRA `(.L_x_81) ;  /* 0x0000000000049947 */ /* 0x000fea0003800000 */
[----:B------:R0:W5:Y:S02]  /*34b0*/  LDG.E.LTC128B R25, desc[UR36][R4.64+0xc4] ;  /* 0x0000c42404197981 */ /* 0x000164000c1e1920 */
.L_x_81:
[----:B------:R-:W-:Y:S05]  /*34c0*/  BSYNC B1 ;  /* 0x0000000000017941 */ /* 0x000fea0003800000 */
.L_x_80:
[----:B-----5:R-:W-:Y:S01]  /*34d0*/  FMUL R14, R25, R58 ;  /* 0x0000003a190e7220 */ /* 0x020fe20000400000 */
[----:B------:R-:W-:Y:S01]  /*34e0*/  ISETP.GT.AND P2, PT, R3, 0x8, P2 ;  /* 0x000000080300780c */ /* 0x000fe20001744270 */
[----:B------:R-:W-:Y:S02]  /*34f0*/  BSSY B1, `(.L_x_82) ;  /* 0x0000005000017945 */ /* 0x000fe40003800000 */
[----:B------:R-:W-:-:S05]  /*3500*/  FFMA R49, R49, R23, R14 ;  /* 0x0000001731317223 */ /* 0x000fca000000000e */
[----:B------:R0:W-:Y:S05]  /*3510*/  @P1 STG.E desc[UR36][R10.64+0xc4], R49 ;  /* 0x0000c4310a001986 */ /* 0x0001ea000c101924 */
[----:B------:R-:W-:Y:S05]  /*3520*/  @!P2 BRA `(.L_x_83) ;  /* 0x000000000004a947 */ /* 0x000fea0003800000 */
[----:B------:R0:W5:Y:S02]  /*3530*/  LDG.E.LTC128B R25, desc[UR36][R8.64+0xc0] ;  /* 0x0000c02408197981 */ /* 0x000164000c1e1920 */
.L_x_83:
[----:B------:R-:W-:Y:S05]  /*3540*/  BSYNC B1 ;  /* 0x0000000000017941 */ /* 0x000fea0003800000 */
.L_x_82:
        /* <DEDUP_REMOVED lines=8> */
.L_x_85:
[----:B------:R-:W-:Y:S05]  /*35d0*/  BSYNC B1 ;  /* 0x0000000000017941 */ /* 0x000fea0003800000 */
.L_x_84:
[----:B-----5:R-:W-:Y:S01]  /*35e0*/  FMUL R14, R25, R58 ;  /* 0x0000003a190e7220 */ /* 0x020fe20000400000 */
[----:B------:R-:W-:Y:S01]  /*35f0*/  ISETP.GT.AND P2, PT, R6, 0x39, PT ;  /* 0x000000390600780c */ /* 0x000fe20003f44270 */
[----:B------:R-:W-:Y:S01]  /*3600*/  @P0 IMAD.MOV.U32 R6, RZ, RZ, R12 ;  /* 0x000000ffff060224 */ /* 0x000fe200078e000c */
[----:B------:R-:W-:Y:S01]  /*3610*/  ISETP.GT.AND P3, PT, R3, RZ, P1 ;  /* 0x000000ff0300720c */ /* 0x000fe20000f64270 */
[----:B------:R-:W-:Y:S01]  /*3620*/  FFMA R51, R51, R23, R14 ;  /* 0x0000001733337223 */ /* 0x000fe2000000000e */
[----:B--2---:R-:W-:Y:S01]  /*3630*/  @P0 IMAD.MOV.U32 R7, RZ, RZ, R13 ;  /* 0x000000ffff070224 */ /* 0x004fe200078e000d */
[----:B------:R-:W-:Y:S04]  /*3640*/  BSSY B1, `(.L_x_86) ;  /* 0x0000004000017945 */ /* 0x000fe80003800000 */
[----:B------:R2:W-:Y:S06]  /*3650*/  @P0 STG.E desc[UR36][R6.64+0xc4], R51 ;  /* 0x0000c43306000986 */ /* 0x0005ec000c101924 */
[----:B------:R-:W-:Y:S05]  /*3660*/  @!P3 BRA `(.L_x_87) ;  /* 0x000000000004b947 */ /* 0x000fea0003800000 */
[----:B------:R0:W5:Y:S02]  /*3670*/  LDG.E.LTC128B R25, desc[UR36][R4.64+0xe0] ;  /* 0x0000e02404197981 */ /* 0x000164000c1e1920 */
.L_x_87:
[----:B------:R-:W-:Y:S05]  /*3680*/  BSYNC B1 ;  /* 0x0000000000017941 */ /* 0x000fea0003800000 */
.L_x_86:
[----:B--2--5:R-:W-:Y:S01]  /*3690*/  FMUL R7, R25, R58 ;  /* 0x0000003a19077220 */ /* 0x024fe20000400000 */
[----:B------:R-:W-:Y:S01]  /*36a0*/  @P3 IMAD.MOV.U32 R6, RZ, RZ, R10 ;  /* 0x000000ffff063224 */ /* 0x000fe200078e000a */
[----:B------:R-:W-:Y:S01]  /*36b0*/  ISETP.GT.AND P0, PT, R3, RZ, P2 ;  /* 0x000000ff0300720c */ /* 0x000fe20001704270 */
[----:B------:R-:W-:Y:S01]  /*36c0*/  BSSY B1, `(.L_x_88) ;  /* 0x0000006000017945 */ /* 0x000fe20003800000 */
[----:B------:R-:W-:Y:S01]  /*36d0*/  FFMA R15, R52, R23, R7 ;  /* 0x00000017340f7223 */ /* 0x000fe20000000007 */
[----:B------:R-:W-:-:S05]  /*36e0*/  @P3 IMAD.MOV.U32 R7, RZ, RZ, R11 ;  /* 0x000000ffff073224 */ /* 0x000fca00078e000b */
[----:B------:R2:W-:Y:S05]  /*36f0*/  @P3 STG.E desc[UR36][R6.64+0xe0], R15 ;  /* 0x0000e00f06003986 */ /* 0x0005ea000c101924 */
[----:B------:R-:W-:Y:S05]  /*3700*/  @!P0 BRA `(.L_x_89) ;  /* 0x0000000000048947 */ /* 0x000fea0003800000 */
[----:B------:R0:W5:Y:S02]  /*3710*/  LDG.E.LTC128B R25, desc[UR36][R4.64+0xe4] ;  /* 0x0000e42404197981 */ /* 0x000164000c1e1920 */
.L_x_89:
[----:B------:R-:W-:Y:S05]  /*3720*/  BSYNC B1 ;  /* 0x0000000000017941 */ /* 0x000fea0003800000 */
.L_x_88:
[----:B01--45:R-:W-:Y:S01]  /*3730*/  FMUL R4, R25, R58 ;  /* 0x0000003a19047220 */ /* 0x033fe20000400000 */
[----:B------:R-:W-:Y:S01]  /*3740*/  ISETP.GT.AND P1, PT, R3, 0x8, P1 ;  /* 0x000000080300780c */ /* 0x000fe20000f24270 */
[----:B------:R-:W-:Y:S02]  /*3750*/  BSSY B1, `(.L_x_90) ;  /* 0x0000005000017945 */ /* 0x000fe40003800000 */
[----:B------:R-:W-:-:S05]  /*3760*/  FFMA R53, R53, R23, R4 ;  /* 0x0000001735357223 */ /* 0x000fca0000000004 */
[----:B------:R0:W-:Y:S05]  /*3770*/  @P0 STG.E desc[UR36][R10.64+0xe4], R53 ;  /* 0x0000e4350a000986 */ /* 0x0001ea000c101924 */
[----:B------:R-:W-:Y:S05]  /*3780*/  @!P1 BRA `(.L_x_91) ;  /* 0x0000000000049947 */ /* 0x000fea0003800000 */
[----:B------:R1:W5:Y:S02]  /*3790*/  LDG.E.LTC128B R25, desc[UR36][R8.64+0xe0] ;  /* 0x0000e02408197981 */ /* 0x000364000c1e1920 */
.L_x_91:
[----:B------:R-:W-:Y:S05]  /*37a0*/  BSYNC B1 ;  /* 0x0000000000017941 */ /* 0x000fea0003800000 */
.L_x_90:
[----:B-----5:R-:W-:Y:S01]  /*37b0*/  FMUL R5, R25, R58 ;  /* 0x0000003a19057220 */ /* 0x020fe20000400000 */
[----:B------:R-:W-:Y:S01]  /*37c0*/  @P1 IMAD.MOV.U32 R4, RZ, RZ, R12 ;  /* 0x000000ffff041224 */ /* 0x000fe200078e000c */
[----:B------:R-:W-:Y:S01]  /*37d0*/  ISETP.GT.AND P2, PT, R3, 0x8, P2 ;  /* 0x000000080300780c */ /* 0x000fe20001744270 */
[----:B------:R-:W-:Y:S01]  /*37e0*/  BSSY B1, `(.L_x_92) ;  /* 0x0000006000017945 */ /* 0x000fe20003800000 */
[----:B--2---:R-:W-:Y:S01]  /*37f0*/  FFMA R7, R54, R23, R5 ;  /* 0x0000001736077223 */ /* 0x004fe20000000005 */
[----:B------:R-:W-:-:S05]  /*3800*/  @P1 IMAD.MOV.U32 R5, RZ, RZ, R13 ;  /* 0x000000ffff051224 */ /* 0x000fca00078e000d */
[----:B------:R2:W-:Y:S05]  /*3810*/  @P1 STG.E desc[UR36][R4.64+0xe0], R7 ;  /* 0x0000e00704001986 */ /* 0x0005ea000c101924 */
[----:B------:R-:W-:Y:S05]  /*3820*/  @!P2 BRA `(.L_x_93) ;  /* 0x000000000004a947 */ /* 0x000fea0003800000 */
[----:B------:R4:W5:Y:S02]  /*3830*/  LDG.E.LTC128B R25, desc[UR36][R8.64+0xe4] ;  /* 0x0000e42408197981 */ /* 0x000964000c1e1920 */
.L_x_93:
[----:B------:R-:W-:Y:S05]  /*3840*/  BSYNC B1 ;  /* 0x0000000000017941 */ /* 0x000fea0003800000 */
.L_x_92:
[----:B--2--5:R-:W-:-:S04]  /*3850*/  FMUL R4, R25, R58 ;  /* 0x0000003a19047220 */ /* 0x024fc80000400000 */
[----:B------:R-:W-:Y:S01]  /*3860*/  FFMA R55, R55, R23, R4 ;  /* 0x0000001737377223 */ /* 0x000fe20000000004 */
[----:B------:R-:W-:Y:S06]  /*3870*/  @!P2 BRA `(.L_x_94) ;  /* 0x0000000400f0a947 */ /* 0x000fec0003800000 */
[----:B------:R2:W-:Y:S01]  /*3880*/  STG.E desc[UR36][R12.64+0xe4], R55 ;  /* 0x0000e4370c007986 */ /* 0x0005e2000c101924 */
[----:B------:R-:W-:Y:S05]  /*3890*/  BRA `(.L_x_94) ;  /* 0x0000000400e87947 */ /* 0x000fea0003800000 */
.L_x_33:
[----:B------:R-:W-:Y:S01]  /*38a0*/  ISETP.GT.AND P0, PT, R6, 0x1, PT ;  /* 0x000000010600780c */ /* 0x000fe20003f04270 */
[----:B------:R-:W-:Y:S01]  /*38b0*/  ULDC.64 UR4, c[0x0][0x5c0] ;  /* 0x0001700000047ab9 */ /* 0x000fe20000000a00 */
[-C--:B------:R-:W-:Y:S01]  /*38c0*/  FMUL R7, R24, R23.reuse ;  /* 0x0000001718077220 */ /* 0x080fe20000400000 */
[C---:B------:R-:W-:Y:S01]  /*38d0*/  LEA R4, P4, R72.reuse, UR4, 0x2 ;  /* 0x0000000448047c11 */ /* 0x040fe2000f8810ff */
[-C--:B------:R-:W-:Y:S01]  /*38e0*/  FMUL R25, R25, R23.reuse ;  /* 0x0000001719197220 */ /* 0x080fe20000400000 */
[----:B------:R-:W-:Y:S01]  /*38f0*/  ISETP.GT.AND P2, PT, R3, RZ, P0 ;  /* 0x000000ff0300720c */ /* 0x000fe20000744270 */
[-C--:B------:R-:W-:Y:S01]  /*3900*/  FMUL R27, R27, R23.reuse ;  /* 0x000000171b1b7220 */ /* 0x080fe20000400000 */
[----:B------:R-:W-:Y:S01]  /*3910*/  LEA.HI.X R5, R72, UR5, R81, 0x2, P4 ;  /* 0x0000000548057c11 */ /* 0x000fe2000a0f1451 */
[-C--:B------:R-:W-:Y:S01]  /*3920*/  FMUL R11, R28, R23.reuse ;  /* 0x000000171c0b7220 */ /* 0x080fe20000400000 */
[----:B------:R-:W-:Y:S01]  /*3930*/  ISETP.GT.AND P3, PT, R3, 0x8, P3 ;  /* 0x000000080300780c */ /* 0x000fe20001f64270 */
[-C--:B------:R-:W-:Y:S01]  /*3940*/  FMUL R29, R29, R23.reuse ;  /* 0x000000171d1d7220 */ /* 0x080fe20000400000 */
[----:B------:R-:W-:Y:S01]  /*3950*/  ISETP.GT.AND P0, PT, R3, 0x8, P0 ;  /* 0x000000080300780c */ /* 0x000fe20000704270 */
[----:B------:R0:W-:Y:S01]  /*3960*/  @P1 STG.E desc[UR36][R4.64], R7 ;  /* 0x0000000704001986 */ /* 0x0001e2000c101924 */
[C---:B------:R-:W-:Y:S01]  /*3970*/  ISETP.GT.AND P5, PT, R6.reuse, 0x8, PT ;  /* 0x000000080600780c */ /* 0x040fe20003fa4270 */
[-C--:B------:R-:W-:Y:S01]  /*3980*/  FMUL R31, R31, R23.reuse ;  /* 0x000000171f1f7220 */ /* 0x080fe20000400000 */
[----:B------:R-:W-:Y:S01]  /*3990*/  SHF.L.U64.HI R9, R59, 0x2, R60 ;  /* 0x000000023b097819 */ /* 0x000fe2000001023c */
[-C--:B------:R-:W-:Y:S01]  /*39a0*/  FMUL R33, R33, R23.reuse ;  /* 0x0000001721217220 */ /* 0x080fe20000400000 */
[----:B------:R-:W-:Y:S01]  /*39b0*/  LEA R8, P1, R59, R4, 0x2 ;  /* 0x000000043b087211 */ /* 0x000fe200078210ff */
[----:B------:R-:W-:Y:S01]  /*39c0*/  @P2 STG.E desc[UR36][R4.64+0x4], R25 ;  /* 0x0000041904002986 */ /* 0x000fe2000c101924 */
[----:B------:R-:W-:Y:S01]  /*39d0*/  ISETP.GT.AND P4, PT, R6, 0x9, PT ;  /* 0x000000090600780c */ /* 0x000fe20003f84270 */
[-C--:B------:R-:W-:Y:S01]  /*39e0*/  FMUL R35, R35, R23.reuse ;  /* 0x0000001723237220 */ /* 0x080fe20000400000 */
[----:B------:R-:W-:Y:S01]  /*39f0*/  ISETP.GT.AND P2, PT, R3, RZ, P5 ;  /* 0x000000ff0300720c */ /* 0x000fe20002f44270 */
[----:B------:R-:W-:Y:S01]  /*3a00*/  IMAD.X R9, R9, 0x1, R5, P1 ;  /* 0x0000000109097824 */ /* 0x000fe200008e0605 */
[C---:B------:R-:W-:Y:S01]  /*3a10*/  ISETP.GT.AND P1, PT, R3.reuse, RZ, P4 ;  /* 0x000000ff0300720c */ /* 0x040fe20002724270 */
[-C--:B0-----:R-:W-:Y:S01]  /*3a20*/  FMUL R7, R26, R23.reuse ;  /* 0x000000171a077220 */ /* 0x081fe20000400000 */
[----:B------:R-:W-:Y:S01]  /*3a30*/  ISETP.GT.AND P4, PT, R3, 0x8, P4 ;  /* 0x000000080300780c */ /* 0x000fe20002784270 */
[-C--:B------:R-:W-:Y:S01]  /*3a40*/  FMUL R37, R37, R23.reuse ;  /* 0x0000001725257220 */ /* 0x080fe20000400000 */
[-C--:B------:R-:W-:Y:S01]  /*3a50*/  FMUL R39, R39, R23.reuse ;  /* 0x0000001727277220 */ /* 0x080fe20000400000 */
[-C--:B------:R-:W-:Y:S01]  /*3a60*/  FMUL R41, R41, R23.reuse ;  /* 0x0000001729297220 */ /* 0x080fe20000400000 */
[----:B------:R0:W-:Y:S01]  /*3a70*/  @P3 STG.E desc[UR36][R8.64], R7 ;  /* 0x0000000708003986 */ /* 0x0001e2000c101924 */
[C---:B------:R-:W-:Y:S01]  /*3a80*/  ISETP.GT.AND P3, PT, R6.reuse, 0x11, PT ;  /* 0x000000110600780c */ /* 0x040fe20003f64270 */
[-C--:B------:R-:W-:Y:S01]  /*3a90*/  FMUL R43, R43, R23.reuse ;  /* 0x000000172b2b7220 */ /* 0x080fe20000400000 */
[-C--:B------:R-:W-:Y:S01]  /*3aa0*/  FMUL R45, R45, R23.reuse ;  /* 0x000000172d2d7220 */ /* 0x080fe20000400000 */
[----:B------:R-:W-:Y:S01]  /*3ab0*/  @P0 STG.E desc[UR36][R8.64+0x4], R27 ;  /* 0x0000041b08000986 */ /* 0x000fe2000c101924 */
[----:B------:R-:W-:Y:S01]  /*3ac0*/  ISETP.GT.AND P0, PT, R3, 0x8, P5 ;  /* 0x000000080300780c */ /* 0x000fe20002f04270 */
[-C--:B------:R-:W-:Y:S01]  /*3ad0*/  FMUL R47, R47, R23.reuse ;  /* 0x000000172f2f7220 */ /* 0x080fe20000400000 */
[----:B------:R-:W-:Y:S01]  /*3ae0*/  ISETP.GT.AND P5, PT, R6, 0x10, PT ;  /* 0x000000100600780c */ /* 0x000fe20003fa4270 */
[----:B------:R1:W-:Y:S01]  /*3af0*/  @P2 STG.E desc[UR36][R4.64+0x20], R11 ;  /* 0x0000200b04002986 */ /* 0x0003e2000c101924 */
[-C--:B------:R-:W-:Y:S01]  /*3b00*/  FMUL R49, R49, R23.reuse ;  /* 0x0000001731317220 */ /* 0x080fe20000400000 */
[-C--:B------:R-:W-:Y:S01]  /*3b10*/  FMUL R51, R51, R23.reuse ;  /* 0x0000001733337220 */ /* 0x080fe20000400000 */
[C---:B------:R-:W-:Y:S01]  /*3b20*/  ISETP.GT.AND P2, PT, R3.reuse, RZ, P5 ;  /* 0x000000ff0300720c */ /* 0x040fe20002f44270 */
[----:B------:R-:W-:Y:S01]  /*3b30*/  @P1 STG.E desc[UR36][R4.64+0x24], R29 ;  /* 0x0000241d04001986 */ /* 0x000fe2000c101924 */
[-C--:B0-----:R-:W-:Y:S01]  /*3b40*/  FMUL R7, R30, R23.reuse ;  /* 0x000000171e077220 */ /* 0x081fe20000400000 */
[----:B------:R-:W-:Y:S01]  /*3b50*/  ISETP.GT.AND P1, PT, R3, RZ, P3 ;  /* 0x000000ff0300720c */ /* 0x000fe20001f24270 */
[-C--:B------:R-:W-:Y:S01]  /*3b60*/  FMUL R53, R53, R23.reuse ;  /* 0x0000001735357220 */ /* 0x080fe20000400000 */
[C---:B------:R-:W-:Y:S01]  /*3b70*/  ISETP.GT.AND P3, PT, R3.reuse, 0x8, P3 ;  /* 0x000000080300780c */ /* 0x040fe20001f64270 */
[-C--:B------:R-:W-:Y:S01]  /*3b80*/  FMUL R13, R54, R23.reuse ;  /* 0x00000017360d7220 */ /* 0x080fe20000400000 */
[----:B------:R0:W-:Y:S01]  /*3b90*/  @P0 STG.E desc[UR36][R8.64+0x20], R7 ;  /* 0x0000200708000986 */ /* 0x0001e2000c101924 */
[----:B------:R-:W-:Y:S01]  /*3ba0*/  ISETP.GT.AND P0, PT, R3, 0x8, P5 ;  /* 0x000000080300780c */ /* 0x000fe20002f04270 */
[-C--:B-1----:R-:W-:Y:S01]  /*3bb0*/  FMUL R11, R32, R23.reuse ;  /* 0x00000017200b7220 */ /* 0x082fe20000400000 */
[C---:B------:R-:W-:Y:S01]  /*3bc0*/  ISETP.GT.AND P5, PT, R6.reuse, 0x18, PT ;  /* 0x000000180600780c */ /* 0x040fe20003fa4270 */
[----:B------:R-:W-:Y:S01]  /*3bd0*/  @P4 STG.E desc[UR36][R8.64+0x24], R31 ;  /* 0x0000241f08004986 */ /* 0x000fe2000c101924 */
[----:B------:R-:W-:Y:S01]  /*3be0*/  ISETP.GT.AND P4, PT, R6, 0x19, PT ;  /* 0x000000190600780c */ /* 0x000fe20003f84270 */
[----:B------:R-:W-:-:S02]  /*3bf0*/  FMUL R55, R55, R23 ;  /* 0x0000001737377220 */ /* 0x000fc40000400000 */
[----:B------:R1:W-:Y:S01]  /*3c00*/  @P2 STG.E desc[UR36][R4.64+0x40], R11 ;  /* 0x0000400b04002986 */ /* 0x0003e2000c101924 */
[----:B------:R-:W-:-:S03]  /*3c10*/  ISETP.GT.AND P2, PT, R3, RZ, P5 ;  /* 0x000000ff0300720c */ /* 0x000fc60002f44270 */
[----:B------:R-:W-:Y:S01]  /*3c20*/  @P1 STG.E desc[UR36][R4.64+0x44], R33 ;  /* 0x0000442104001986 */ /* 0x000fe2000c101924 */
[C---:B------:R-:W-:Y:S01]  /*3c30*/  ISETP.GT.AND P1, PT, R3.reuse, RZ, P4 ;  /* 0x000000ff0300720c */ /* 0x040fe20002724270 */
[----:B0-----:R-:W-:Y:S01]  /*3c40*/  FMUL R7, R34, R23 ;  /* 0x0000001722077220 */ /* 0x001fe20000400000 */
[----:B------:R-:W-:-:S04]  /*3c50*/  ISETP.GT.AND P4, PT, R3, 0x8, P4 ;  /* 0x000000080300780c */ /* 0x000fc80002784270 */
[----:B------:R0:W-:Y:S01]  /*3c60*/  @P0 STG.E desc[UR36][R8.64+0x40], R7 ;  /* 0x0000400708000986 */ /* 0x0001e2000c101924 */
[----:B-1----:R-:W-:Y:S01]  /*3c70*/  FMUL R11, R36, R23 ;  /* 0x00000017240b7220 */ /* 0x002fe20000400000 */
[----:B------:R-:W-:Y:S02]  /*3c80*/  ISETP.GT.AND P0, PT, R3, 0x8, P5 ;  /* 0x000000080300780c */ /* 0x000fe40002f04270 */
[----:B------:R-:W-:Y:S01]  /*3c90*/  @P3 STG.E desc[UR36][R8.64+0x44], R35 ;  /* 0x0000442308003986 */ /* 0x000fe2000c101924 */
[----:B------:R-:W-:-:S03]  /*3ca0*/  ISETP.GT.AND P5, PT, R6, 0x20, PT ;  /* 0x000000200600780c */ /* 0x000fc60003fa4270 */
[----:B------:R1:W-:Y:S01]  /*3cb0*/  @P2 STG.E desc[UR36][R4.64+0x60], R11 ;  /* 0x0000600b04002986 */ /* 0x0003e2000c101924 */
[----:B------:R-:W-:Y:S02]  /*3cc0*/  ISETP.GT.AND P2, PT, R6, 0x21, PT ;  /* 0x000000210600780c */ /* 0x000fe40003f44270 */
[C---:B------:R-:W-:Y:S01]  /*3cd0*/  ISETP.GT.AND P3, PT, R3.reuse, RZ, P5 ;  /* 0x000000ff0300720c */ /* 0x040fe20002f64270 */
[----:B------:R-:W-:Y:S01]  /*3ce0*/  @P1 STG.E desc[UR36][R4.64+0x64], R37 ;  /* 0x0000642504001986 */ /* 0x000fe2000c101924 */
[C---:B------:R-:W-:Y:S01]  /*3cf0*/  ISETP.GT.AND P1, PT, R3.reuse, RZ, P2 ;  /* 0x000000ff0300720c */ /* 0x040fe20001724270 */
[----:B0-----:R-:W-:Y:S01]  /*3d00*/  FMUL R7, R38, R23 ;  /* 0x0000001726077220 */ /* 0x001fe20000400000 */
[----:B------:R-:W-:-:S04]  /*3d10*/  ISETP.GT.AND P2, PT, R3, 0x8, P2 ;  /* 0x000000080300780c */ /* 0x000fc80001744270 */
[----:B------:R0:W-:Y:S01]  /*3d20*/  @P0 STG.E desc[UR36][R8.64+0x60], R7 ;  /* 0x0000600708000986 */ /* 0x0001e2000c101924 */
[----:B-1----:R-:W-:Y:S01]  /*3d30*/  FMUL R11, R40, R23 ;  /* 0x00000017280b7220 */ /* 0x002fe20000400000 */
[----:B------:R-:W-:Y:S02]  /*3d40*/  ISETP.GT.AND P0, PT, R3, 0x8, P5 ;  /* 0x000000080300780c */ /* 0x000fe40002f04270 */
[----:B------:R-:W-:Y:S04]  /*3d50*/  @P4 STG.E desc[UR36][R8.64+0x64], R39 ;  /* 0x0000642708004986 */ /* 0x000fe8000c101924 */
[----:B------:R1:W-:Y:S01]  /*3d60*/  @P3 STG.E desc[UR36][R4.64+0x80], R11 ;  /* 0x0000800b04003986 */ /* 0x0003e2000c101924 */
[----:B------:R-:W-:-:S03]  /*3d70*/  ISETP.GT.AND P3, PT, R6, 0x28, PT ;  /* 0x000000280600780c */ /* 0x000fc60003f64270 */
[----:B------:R-:W-:Y:S01]  /*3d80*/  @P1 STG.E desc[UR36][R4.64+0x84], R41 ;  /* 0x0000842904001986 */ /* 0x000fe2000c101924 */
[----:B------:R-:W-:Y:S01]  /*3d90*/  ISETP.GT.AND P1, PT, R6, 0x29, PT ;  /* 0x000000290600780c */ /* 0x000fe20003f24270 */
[-C--:B0-----:R-:W-:Y:S01]  /*3da0*/  FMUL R7, R42, R23.reuse ;  /* 0x000000172a077220 */ /* 0x081fe20000400000 */
[C---:B------:R-:W-:Y:S02]  /*3db0*/  ISETP.GT.AND P5, PT, R3.reuse, RZ, P3 ;  /* 0x000000ff0300720c */ /* 0x040fe40001fa4270 */
[C---:B------:R-:W-:Y:S02]  /*3dc0*/  ISETP.GT.AND P4, PT, R3.reuse, RZ, P1 ;  /* 0x000000ff0300720c */ /* 0x040fe40000f84270 */
[----:B------:R0:W-:Y:S01]  /*3dd0*/  @P0 STG.E desc[UR36][R8.64+0x80], R7 ;  /* 0x0000800708000986 */ /* 0x0001e2000c101924 */
[----:B-1----:R-:W-:Y:S01]  /*3de0*/  FMUL R11, R44, R23 ;  /* 0x000000172c0b7220 */ /* 0x002fe20000400000 */
[----:B------:R-:W-:Y:S02]  /*3df0*/  ISETP.GT.AND P3, PT, R3, 0x8, P3 ;  /* 0x000000080300780c */ /* 0x000fe40001f64270 */
[----:B------:R-:W-:Y:S01]  /*3e00*/  @P2 STG.E desc[UR36][R8.64+0x84], R43 ;  /* 0x0000842b08002986 */ /* 0x000fe2000c101924 */
[----:B------:R-:W-:-:S02]  /*3e10*/  ISETP.GT.AND P0, PT, R6, 0x30, PT ;  /* 0x000000300600780c */ /* 0x000fc40003f04270 */
[C---:B------:R-:W-:Y:S02]  /*3e20*/  ISETP.GT.AND P1, PT, R3.reuse, 0x8, P1 ;  /* 0x000000080300780c */ /* 0x040fe40000f24270 */
[----:B------:R-:W-:Y:S01]  /*3e30*/  ISETP.GT.AND P2, PT, R6, 0x31, PT ;  /* 0x000000310600780c */ /* 0x000fe20003f44270 */
[----:B------:R1:W-:Y:S01]  /*3e40*/  @P5 STG.E desc[UR36][R4.64+0xa0], R11 ;  /* 0x0000a00b04005986 */ /* 0x0003e2000c101924 */
[C---:B------:R-:W-:Y:S01]  /*3e50*/  ISETP.GT.AND P5, PT, R3.reuse, RZ, P0 ;  /* 0x000000ff0300720c */ /* 0x040fe200007a4270 */
[-C--:B0-----:R-:W-:Y:S01]  /*3e60*/  FMUL R7, R46, R23.reuse ;  /* 0x000000172e077220 */ /* 0x081fe20000400000 */
[C---:B------:R-:W-:Y:S01]  /*3e70*/  ISETP.GT.AND P0, PT, R3.reuse, 0x8, P0 ;  /* 0x000000080300780c */ /* 0x040fe20000704270 */
[----:B------:R-:W-:Y:S01]  /*3e80*/  @P4 STG.E desc[UR36][R4.64+0xa4], R45 ;  /* 0x0000a42d04004986 */ /* 0x000fe2000c101924 */
[C---:B------:R-:W-:Y:S02]  /*3e90*/  ISETP.GT.AND P4, PT, R3.reuse, RZ, P2 ;  /* 0x000000ff0300720c */ /* 0x040fe40001784270 */
[----:B------:R-:W-:Y:S01]  /*3ea0*/  ISETP.GT.AND P2, PT, R3, 0x8, P2 ;  /* 0x000000080300780c */ /* 0x000fe20001744270 */
[----:B------:R0:W-:Y:S01]  /*3eb0*/  @P3 STG.E desc[UR36][R8.64+0xa0], R7 ;  /* 0x0000a00708003986 */ /* 0x0001e2000c101924 */
[----:B------:R-:W-:Y:S01]  /*3ec0*/  ISETP.GT.AND P3, PT, R6, 0x39, PT ;  /* 0x000000390600780c */ /* 0x000fe20003f64270 */
[----:B-1----:R-:W-:-:S02]  /*3ed0*/  FMUL R11, R48, R23 ;  /* 0x00000017300b7220 */ /* 0x002fc40000400000 */
[----:B------:R-:W-:Y:S01]  /*3ee0*/  @P1 STG.E desc[UR36][R8.64+0xa4], R47 ;  /* 0x0000a42f08001986 */ /* 0x000fe2000c101924 */
[----:B------:R-:W-:-:S03]  /*3ef0*/  ISETP.GT.AND P1, PT, R6, 0x38, PT ;  /* 0x000000380600780c */ /* 0x000fc60003f24270 */
[----:B------:R-:W-:Y:S01]  /*3f00*/  @P0 IMAD.MOV.U32 R6, RZ, RZ, R8 ;  /* 0x000000ffff060224 */ /* 0x000fe200078e0008 */
[----:B------:R1:W-:Y:S01]  /*3f10*/  @P5 STG.E desc[UR36][R4.64+0xc0], R11 ;  /* 0x0000c00b04005986 */ /* 0x0003e2000c101924 */
[C---:B------:R-:W-:Y:S02]  /*3f20*/  ISETP.GT.AND P5, PT, R3.reuse, RZ, P3 ;  /* 0x000000ff0300720c */ /* 0x040fe40001fa4270 */
[C---:B------:R-:W-:Y:S01]  /*3f30*/  ISETP.GT.AND P3, PT, R3.reuse, 0x8, P3 ;  /* 0x000000080300780c */ /* 0x040fe20001f64270 */
[----:B------:R-:W-:Y:S01]  /*3f40*/  @P4 STG.E desc[UR36][R4.64+0xc4], R49 ;  /* 0x0000c43104004986 */ /* 0x000fe2000c101924 */
[C---:B------:R-:W-:Y:S01]  /*3f50*/  ISETP.GT.AND P4, PT, R3.reuse, RZ, P1 ;  /* 0x000000ff0300720c */ /* 0x040fe20000f84270 */
[----:B0-----:R-:W-:Y:S01]  /*3f60*/  @P0 IMAD.MOV.U32 R7, RZ, RZ, R9 ;  /* 0x000000ffff070224 */ /* 0x001fe200078e0009 */
[----:B------:R-:W-:Y:S01]  /*3f70*/  ISETP.GT.AND P1, PT, R3, 0x8, P1 ;  /* 0x000000080300780c */ /* 0x000fe20000f24270 */
[-C--:B------:R-:W-:Y:S01]  /*3f80*/  FMUL R3, R50, R23.reuse ;  /* 0x0000001732037220 */ /* 0x080fe20000400000 */
[----:B-1----:R-:W-:-:S04]  /*3f90*/  FMUL R11, R52, R23 ;  /* 0x00000017340b7220 */ /* 0x002fc80000400000 */
[----:B------:R0:W-:Y:S02]  /*3fa0*/  @P0 STG.E desc[UR36][R6.64+0xc0], R3 ;  /* 0x0000c00306000986 */ /* 0x0001e4000c101924 */
[----:B0-----:R-:W-:Y:S02]  /*3fb0*/  @P2 IMAD.MOV.U32 R6, RZ, RZ, R8 ;  /* 0x000000ffff062224 */ /* 0x001fe400078e0008 */
[----:B------:R-:W-:-:S05]  /*3fc0*/  @P2 IMAD.MOV.U32 R7, RZ, RZ, R9 ;  /* 0x000000ffff072224 */ /* 0x000fca00078e0009 */
[----:B------:R-:W-:Y:S04]  /*3fd0*/  @P2 STG.E desc[UR36][R6.64+0xc4], R51 ;  /* 0x0000c43306002986 */ /* 0x000fe8000c101924 */
[----:B------:R-:W-:Y:S04]  /*3fe0*/  @P4 STG.E desc[UR36][R4.64+0xe0], R11 ;  /* 0x0000e00b04004986 */ /* 0x000fe8000c101924 */
[----:B------:R0:W-:Y:S02]  /*3ff0*/  @P5 STG.E desc[UR36][R4.64+0xe4], R53 ;  /* 0x0000e43504005986 */ /* 0x0001e4000c101924 */
[----:B0-----:R-:W-:-:S02]  /*4000*/  @P1 IMAD.MOV.U32 R4, RZ, RZ, R8 ;  /* 0x000000ffff041224 */ /* 0x001fc400078e0008 */
[----:B------:R-:W-:-:S05]  /*4010*/  @P1 IMAD.MOV.U32 R5, RZ, RZ, R9 ;  /* 0x000000ffff051224 */ /* 0x000fca00078e0009 */
[----:B------:R0:W-:Y:S04]  /*4020*/  @P1 STG.E desc[UR36][R4.64+0xe0], R13 ;  /* 0x0000e00d04001986 */ /* 0x0001e8000c101924 */
[----:B------:R0:W-:Y:S02]  /*4030*/  @P3 STG.E desc[UR36][R8.64+0xe4], R55 ;  /* 0x0000e43708003986 */ /* 0x0001e4000c101924 */
.L_x_94:
[----:B------:R-:W-:Y:S05]  /*4040*/  BSYNC B0 ;  /* 0x0000000000007941 */ /* 0x000fea0003800000 */
.L_x_32:
[----:B------:R-:W-:Y:S01]  /*4050*/  IADD3 R16, P0, R16, UR38, RZ ;  /* 0x0000002610107c10 */ /* 0x000fe2000ff1e0ff */
[----:B------:R-:W-:Y:S01]  /*4060*/  ULDC.64 UR4, c[0x0][0x650] ;  /* 0x0001940000047ab9 */ /* 0x000fe20000000a00 */
[----:B------:R-:W-:Y:S01]  /*4070*/  PRMT R3, RZ, 0x7610, R3 ;  /* 0x00007610ff037816 */ /* 0x000fe20000000003 */
[----:B------:R-:W-:Y:S01]  /*4080*/  IMAD.MOV.U32 R70, RZ, RZ, -0x1 ;  /* 0xffffffffff467424 */ /* 0x000fe200078e00ff */
[----:B------:R-:W-:Y:S01]  /*4090*/  IADD3.X R17, R17, UR41, RZ, P0, !PT ;  /* 0x0000002911117c10 */ /* 0x000fe200087fe4ff */
[----:B------:R-:W-:Y:S01]  /*40a0*/  IMAD.MOV.U32 R69, RZ, RZ, -0x1 ;  /* 0xffffffffff457424 */ /* 0x000fe200078e00ff */
[----:B------:R-:W-:-:S04]  /*40b0*/  ISETP.GE.U32.AND P0, PT, R16, UR4, PT ;  /* 0x0000000410007c0c */ /* 0x000fc8000bf06070 */
[----:B------:R-:W-:-:S13]  /*40c0*/  ISETP.GE.U32.AND.EX P0, PT, R17, UR5, PT, P0 ;  /* 0x0000000511007c0c */ /* 0x000fda000bf06100 */
[----:B------:R-:W-:Y:S05]  /*40d0*/  @P0 BRA `(.L_x_95) ;  /* 0x00000004004c0947 */ /* 0x000fea0003800000 */
[----:B0-----:R-:W0:Y:S01]  /*40e0*/  LDC.64 R10, c[0x0][0x628] ;  /* 0x00018a00ff0a7b82 */ /* 0x001e220000000a00 */
[----:B--23--:R-:W2:Y:S01]  /*40f0*/  S2R R12, SR_CTAID.X ;  /* 0x00000000000c7919 */ /* 0x00cea20000002500 */
[----:B-1--4-:R-:W-:Y:S02]  /*4100*/  IMAD.MOV.U32 R8, RZ, RZ, R16 ;  /* 0x000000ffff087224 */ /* 0x012fe400078e0010 */
[----:B------:R-:W-:Y:S01]  /*4110*/  IMAD.MOV.U32 R9, RZ, RZ, R17 ;  /* 0x000000ffff097224 */ /* 0x000fe200078e0011 */
[----:B------:R-:W1:Y:S03]  /*4120*/  S2R R20, SR_CTAID.Y ;  /* 0x0000000000147919 */ /* 0x000e660000002600 */
[----:B------:R-:W3:Y:S08]  /*4130*/  LDC R0, c[0x0][0x630] ;  /* 0x00018c00ff007b82 */ /* 0x000ef00000000800 */
[----:B------:R-:W4:Y:S01]  /*4140*/  LDC.64 R14, c[0x0][0x620] ;  /* 0x00018800ff0e7b82 */ /* 0x000f220000000a00 */
[----:B0-----:R-:W-:-:S04]  /*4150*/  ISETP.NE.U32.AND P0, PT, R10, RZ, PT ;  /* 0x000000ff0a00720c */ /* 0x001fc80003f05070 */
[----:B------:R-:W-:-:S13]  /*4160*/  ISETP.NE.AND.EX P0, PT, R11, RZ, PT, P0 ;  /* 0x000000ff0b00720c */ /* 0x000fda0003f05300 */
[----:B-1234-:R-:W-:Y:S05]  /*4170*/  @!P0 BRA `(.L_x_96) ;  /* 0x0000000000288947 */ /* 0x01efea0003800000 */
        /* <DEDUP_REMOVED lines=10> */
.L_x_96:
[-CC-:B------:R-:W-:Y:S01]  /*4220*/  SHF.R.U64 R69, R8, R0.reuse, R9.reuse ;  /* 0x0000000008457219 */ /* 0x180fe20000001209 */
[----:B------:R-:W0:Y:S01]  /*4230*/  LDC.64 R26, c[0x0][0x640] ;  /* 0x00019000ff1a7b82 */ /* 0x000e220000000a00 */
[----:B------:R-:W-:Y:S01]  /*4240*/  SHF.R.U32.HI R0, RZ, R0, R9 ;  /* 0x00000000ff007219 */ /* 0x000fe20000011609 */
[----:B------:R-:W-:Y:S01]  /*4250*/  ULDC UR4, c[0x0][0x150] ;  /* 0x0000540000047ab9 */ /* 0x000fe20000000800 */
[----:B------:R-:W-:Y:S02]  /*4260*/  IADD3 R3, P0, RZ, -R69, RZ ;  /* 0x80000045ff037210 */ /* 0x000fe40007f1e0ff */
[----:B------:R-:W-:-:S03]  /*4270*/  I2FP.F32.U32 R7, R12 ;  /* 0x0000000c00077245 */ /* 0x000fc60000201000 */
[----:B------:R-:W1:Y:S01]  /*4280*/  LDC R6, c[0x0][0x618] ;  /* 0x00018600ff067b82 */ /* 0x000e620000000800 */
[----:B------:R-:W-:Y:S02]  /*4290*/  IMAD.X R5, RZ, RZ, ~R0, P0 ;  /* 0x000000ffff057224 */ /* 0x000fe400000e0e00 */
[----:B------:R-:W-:Y:S01]  /*42a0*/  FMUL R7, R7, UR4 ;  /* 0x0000000407077c20 */ /* 0x000fe20008400000 */
[----:B------:R-:W-:Y:S01]  /*42b0*/  ULDC UR4, c[0x0][0x154] ;  /* 0x0000550000047ab9 */ /* 0x000fe20000000800 */
[-C--:B------:R-:W-:Y:S02]  /*42c0*/  IMAD R0, R5, R14.reuse, RZ ;  /* 0x0000000e05007224 */ /* 0x080fe400078e02ff */
[C---:B------:R-:W-:Y:S01]  /*42d0*/  IMAD.WIDE.U32 R4, R3.reuse, R14, R16 ;  /* 0x0000000e03047225 */ /* 0x040fe200078e0010 */
[----:B------:R-:W2:Y:S01]  /*42e0*/  LDC R8, c[0x0][0x608] ;  /* 0x00018200ff087b82 */ /* 0x000ea20000000800 */
[----:B------:R-:W3:Y:S02]  /*42f0*/  F2I.U32.TRUNC.NTZ R7, R7 ;  /* 0x0000000700077305 */ /* 0x000ee4000020f000 */
[----:B------:R-:W-:Y:S01]  /*4300*/  IMAD R3, R3, R15, R0 ;  /* 0x0000000f03037224 */ /* 0x000fe200078e0200 */
[----:B------:R-:W-:-:S03]  /*4310*/  I2FP.F32.U32 R0, R20 ;  /* 0x0000001400007245 */ /* 0x000fc60000201000 */
[----:B------:R-:W-:Y:S01]  /*4320*/  IMAD.IADD R3, R5, 0x1, R3 ;  /* 0x0000000105037824 */ /* 0x000fe200078e0203 */
[----:B------:R-:W4:Y:S01]  /*4330*/  LDC R11, c[0x0][0x658] ;  /* 0x00019600ff0b7b82 */ /* 0x000f220000000800 */
[----:B0-----:R-:W-:-:S04]  /*4340*/  ISETP.NE.U32.AND P0, PT, R26, RZ, PT ;  /* 0x000000ff1a00720c */ /* 0x001fc80003f05070 */
[----:B------:R-:W-:-:S03]  /*4350*/  ISETP.NE.AND.EX P0, PT, R27, RZ, PT, P0 ;  /* 0x000000ff1b00720c */ /* 0x000fc60003f05300 */
[----:B------:R-:W0:Y:S01]  /*4360*/  LDC R9, c[0x0][0x144] ;  /* 0x00005100ff097b82 */ /* 0x000e220000000800 */
[-C--:B-1----:R-:W-:Y:S01]  /*4370*/  SHF.R.U64 R10, R4, R6.reuse, R3 ;  /* 0x00000006040a7219 */ /* 0x082fe20000001203 */
[----:B---3--:R-:W-:Y:S01]  /*4380*/  IMAD.MOV R7, RZ, RZ, -R7 ;  /* 0x000000ffff077224 */ /* 0x008fe200078e0a07 */
[----:B------:R-:W-:Y:S01]  /*4390*/  SHF.R.U32.HI R3, RZ, R6, R3 ;  /* 0x00000006ff037219 */ /* 0x000fe20000011603 */
[----:B------:R-:W-:-:S04]  /*43a0*/  FMUL R6, R0, UR4 ;  /* 0x0000000400067c20 */ /* 0x000fc80008400000 */
[----:B------:R-:W1:Y:S01]  /*43b0*/  LDC R21, c[0x0][0x148] ;  /* 0x00005200ff157b82 */ /* 0x000e620000000800 */
[----:B------:R3:W0:Y:S01]  /*43c0*/  F2I.U32.TRUNC.NTZ R14, R6 ;  /* 0x00000006000e7305 */ /* 0x000622000020f000 */
[-CC-:B--2---:R-:W-:Y:S02]  /*43d0*/  SHF.R.U64 R13, R10, R8.reuse, R3.reuse ;  /* 0x000000080a0d7219 */ /* 0x184fe40000001203 */
[----:B------:R-:W-:-:S04]  /*43e0*/  SHF.R.U32.HI R0, RZ, R8, R3 ;  /* 0x00000008ff007219 */ /* 0x000fc80000011603 */
[----:B------:R-:W2:Y:S01]  /*43f0*/  LDC R24, c[0x0][0x648] ;  /* 0x00019200ff187b82 */ /* 0x000ea20000000800 */
[-CC-:B----4-:R-:W-:Y:S02]  /*4400*/  SHF.R.U64 R15, R13, R11.reuse, R0.reuse ;  /* 0x0000000b0d0f7219 */ /* 0x190fe40000001200 */
[----:B------:R-:W-:-:S03]  /*4410*/  SHF.R.U32.HI R5, RZ, R11, R0 ;  /* 0x0000000bff057219 */ /* 0x000fc60000011600 */
[----:B------:R-:W-:Y:S02]  /*4420*/  IMAD.MOV.U32 R4, RZ, RZ, R15 ;  /* 0x000000ffff047224 */ /* 0x000fe400078e000f */
[----:B------:R-:W4:Y:S01]  /*4430*/  LDC R28, c[0x0][0x638] ;  /* 0x00018e00ff1c7b82 */ /* 0x000f220000000800 */
[----:B0-----:R-:W-:-:S07]  /*4440*/  IMAD R25, R9, R7, R12 ;  /* 0x0000000709197224 */ /* 0x001fce00078e020c */
[----:B------:R-:W0:Y:S08]  /*4450*/  LDC R29, c[0x0][0x610] ;  /* 0x00018400ff1d7b82 */ /* 0x000e300000000800 */
[----:B------:R-:W0:Y:S01]  /*4460*/  LDC R30, c[0x0][0x600] ;  /* 0x00018000ff1e7b82 */ /* 0x000e220000000800 */
[----:B-123--:R-:W-:Y:S05]  /*4470*/  @!P0 BRA `(.L_x_97) ;  /* 0x0000000000288947 */ /* 0x00efea0003800000 */
[----:B------:R-:W1:Y:S02]  /*4480*/  LDC R0, c[0x0][0x64c] ;  /* 0x00019300ff007b82 */ /* 0x000e640000000800 */
[----:B-1----:R-:W-:-:S05]  /*4490*/  IADD3 R3, P0, R15, R0, RZ ;  /* 0x000000000f037210 */ /* 0x002fca0007f1e0ff */
        /* <DEDUP_REMOVED lines=8> */
.L_x_97:
[----:B------:R-:W-:Y:S01]  /*4520*/  ISETP.NE.AND P0, PT, R2, 0x1, PT ;  /* 0x000000010200780c */ /* 0x000fe20003f05270 */
[----:B------:R-:W-:Y:S01]  /*4530*/  IMAD.MOV R14, RZ, RZ, -R14 ;  /* 0x000000ffff0e7224 */ /* 0x000fe200078e0a0e */
[----:B------:R-:W-:Y:S02]  /*4540*/  SHF.R.U64 R3, R4, R24, R5 ;  /* 0x0000001804037219 */ /* 0x000fe40000001205 */
[----:B------:R-:W-:Y:S02]  /*4550*/  LOP3.LUT R0, R13, R66, RZ, 0xc0, !PT ;  /* 0x000000420d007212 */ /* 0x000fe400078ec0ff */
[----:B------:R-:W-:Y:S01]  /*4560*/  LOP3.LUT R10, R10, R65, RZ, 0xc0, !PT ;  /* 0x000000410a0a7212 */ /* 0x000fe200078ec0ff */
[----:B------:R-:W-:Y:S02]  /*4570*/  IMAD.MOV R4, RZ, RZ, -R3 ;  /* 0x000000ffff047224 */ /* 0x000fe400078e0a03 */
[----:B------:R-:W-:Y:S02]  /*4580*/  IMAD R0, R61, R3, R0 ;  /* 0x000000033d007224 */ /* 0x000fe400078e0200 */
[----:B----4-:R-:W-:-:S02]  /*4590*/  IMAD R3, R4, R28, R15 ;  /* 0x0000001c04037224 */ /* 0x010fc400078e020f */
[----:B------:R-:W-:Y:S02]  /*45a0*/  @P0 IMAD R25, R21, R14, R20 ;  /* 0x0000000e15190224 */ /* 0x000fe400078e0214 */
[----:B0-----:R-:W-:Y:S02]  /*45b0*/  IMAD R5, R3, R30, R10 ;  /* 0x0000001e03057224 */ /* 0x001fe400078e020a */
[----:B------:R-:W-:Y:S02]  /*45c0*/  IMAD R0, R0, R29, R25 ;  /* 0x0000001d00007224 */ /* 0x000fe400078e0219 */
[----:B------:R-:W-:-:S03]  /*45d0*/  IMAD.MOV.U32 R4, RZ, RZ, 0x1 ;  /* 0x00000001ff047424 */ /* 0x000fc600078e00ff */
[----:B------:R-:W-:Y:S02]  /*45e0*/  SEL R70, R5, R0, !P0 ;  /* 0x0000000005467207 */ /* 0x000fe40004000000 */
[----:B------:R-:W-:Y:S02]  /*45f0*/  PRMT R3, R4, 0x7610, R3 ;  /* 0x0000761004037816 */ /* 0x000fe40000000003 */
[----:B------:R-:W-:-:S07]  /*4600*/  SEL R0, R0, R5, !P0 ;  /* 0x0000000500007207 */ /* 0x000fce0004000000 */
.L_x_95:
[----:B------:R-:W-:Y:S01]  /*4610*/  UIADD3 UR42, UR43, UR42, URZ ;  /* 0x0000002a2b2a7290 */ /* 0x000fe2000fffe03f */
[----:B------:R-:W-:Y:S01]  /*4620*/  LOP3.LUT P0, RZ, R3, 0xff, RZ, 0xc0, !PT ;  /* 0x000000ff03ff7812 */ /* 0x000fe2000780c0ff */
[----:B------:R-:W-:Y:S02]  /*4630*/  IMAD.MOV.U32 R71, RZ, RZ, R0 ;  /* 0x000000ffff477224 */ /* 0x000fe400078e0000 */
[----:B------:R-:W-:Y:S02]  /*4640*/  USHF.R.U32.HI UR4, URZ, 0x2, UR42 ;  /* 0x000000023f047899 */ /* 0x000fe4000801162a */
[----:B------:R-:W-:Y:S02]  /*4650*/  UISETP.GT.U32.AND UP1, UPT, UR42, 0x3, UPT ;  /* 0x000000032a00788c */ /* 0x000fe4000bf24070 */
[----:B------:R-:W-:Y:S02]  /*4660*/  ULOP3.LUT UR4, UR4, 0x1, URZ, 0xc0, !UPT ;  /* 0x0000000104047892 */ /* 0x000fe4000f8ec03f */
[----:B------:R-:W-:-:S02]  /*4670*/  UISETP.LT.U32.AND UP1, UPT, UR43, 0x4, UP1 ;  /* 0x000000042b00788c */ /* 0x000fc40008f21070 */
[----:B------:R-:W-:Y:S02]  /*4680*/  UISETP.NE.U32.AND UP0, UPT, UR4, 0x1, UPT ;  /* 0x000000010400788c */ /* 0x000fe4000bf05070 */
[----:B------:R-:W-:Y:S02]  /*4690*/  USEL UR5, URZ, 0x1, !UP1 ;  /* 0x000000013f057887 */ /* 0x000fe4000c800000 */
[----:B------:R-:W-:Y:S02]  /*46a0*/  UISETP.GT.U32.AND UP0, UPT, UR43, 0x3, !UP0 ;  /* 0x000000032b00788c */ /* 0x000fe4000c704070 */
[----:B------:R-:W-:Y:S02]  /*46b0*/  ULOP3.LUT UR42, UR42, 0x3, URZ, 0xc0, !UPT ;  /* 0x000000032a2a7892 */ /* 0x000fe4000f8ec03f */
[----:B------:R-:W-:-:S04]  /*46c0*/  USEL UR4, URZ, 0x1, !UP0 ;  /* 0x000000013f047887 */ /* 0x000fc8000c000000 */
[----:B------:R-:W-:Y:S01]  /*46d0*/  ULOP3.LUT UR40, UR4, UR40, UR5, 0x96, !UPT ;  /* 0x0000002804287292 */ /* 0x000fe2000f8e9605 */
[----:B------:R-:W-:Y:S11]  /*46e0*/  @P0 BRA `(.L_x_98) ;  /* 0xffffffcc006c0947 */ /* 0x000ff6000383ffff */
[----:B------:R-:W-:Y:S05]  /*46f0*/  EXIT ;  /* 0x000000000000794d */ /* 0x000fea0003800000 */
.L_x_7:
        /* <DEDUP_REMOVED lines=26> */
.L_x_100:
[----:B------:R-:W0:Y:S01]  /*48a0*/  LDC.64 R28, c[0x0][0x640] ;  /* 0x00019000ff1c7b82 */ /* 0x000e220000000a00 */
[-CC-:B------:R-:W-:Y:S01]  /*48b0*/  SHF.R.U64 R22, R14, R6.reuse, R15.reuse ;  /* 0x000000060e167219 */ /* 0x180fe2000000120f */
[----:B------:R-:W-:Y:S01]  /*48c0*/  IMAD.MOV.U32 R30, RZ, RZ, 0x1 ;  /* 0x00000001ff1e7424 */ /* 0x000fe200078e00ff */
[----:B------:R-:W-:Y:S02]  /*48d0*/  SHF.R.U32.HI R6, RZ, R6, R15 ;  /* 0x00000006ff067219 */ /* 0x000fe4000001160f */
[----:B------:R-:W-:-:S03]  /*48e0*/  IADD3 R13, P0, RZ, -R22, RZ ;  /* 0x80000016ff0d7210 */ /* 0x000fc60007f1e0ff */
[----:B------:R-:W1:Y:S02]  /*48f0*/  LDC R12, c[0x0][0x618] ;  /* 0x00018600ff0c7b82 */ /* 0x000e640000000800 */
[----:B------:R-:W-:-:S04]  /*4900*/  IMAD.X R11, RZ, RZ, ~R6, P0 ;  /* 0x000000ffff0b7224 */ /* 0x000fc800000e0e06 */
[-C--:B------:R-:W-:Y:S02]  /*4910*/  IMAD R6, R11, R24.reuse, RZ ;  /* 0x000000180b067224 */ /* 0x080fe400078e02ff */
[----:B------:R-:W2:Y:S01]  /*4920*/  LDC R14, c[0x0][0x608] ;  /* 0x00018200ff0e7b82 */ /* 0x000ea20000000800 */
[----:B------:R-:W-:-:S04]  /*4930*/  IMAD.WIDE.U32 R10, R13, R24, R16 ;  /* 0x000000180d0a7225 */ /* 0x000fc800078e0010 */
[----:B------:R-:W-:-:S03]  /*4940*/  IMAD R13, R13, R25, R6 ;  /* 0x000000190d0d7224 */ /* 0x000fc600078e0206 */
[----:B------:R-:W3:Y:S01]  /*4950*/  LDC R27, c[0x0][0x658] ;  /* 0x00019600ff1b7b82 */ /* 0x000ee20000000800 */
[----:B------:R-:W-:Y:S01]  /*4960*/  IMAD.IADD R11, R11, 0x1, R13 ;  /* 0x000000010b0b7824 */ /* 0x000fe200078e020d */
[----:B0-----:R-:W-:-:S04]  /*4970*/  ISETP.NE.U32.AND P0, PT, R28, RZ, PT ;  /* 0x000000ff1c00720c */ /* 0x001fc80003f05070 */
[----:B------:R-:W-:Y:S02]  /*4980*/  ISETP.NE.AND.EX P0, PT, R29, RZ, PT, P0 ;  /* 0x000000ff1d00720c */ /* 0x000fe40003f05300 */
[----:B------:R-:W0:Y:S01]  /*4990*/  LDC R20, c[0x0][0x600] ;  /* 0x00018000ff147b82 */ /* 0x000e220000000800 */
[-CC-:B-1----:R-:W-:Y:S01]  /*49a0*/  SHF.R.U64 R8, R10, R12.reuse, R11.reuse ;  /* 0x0000000c0a087219 */ /* 0x182fe2000000120b */
[----:B------:R-:W-:Y:S01]  /*49b0*/  IMAD.MOV.U32 R10, RZ, RZ, -0x1 ;  /* 0xffffffffff0a7424 */ /* 0x000fe200078e00ff */
[----:B------:R-:W-:-:S05]  /*49c0*/  SHF.R.U32.HI R11, RZ, R12, R11 ;  /* 0x0000000cff0b7219 */ /* 0x000fca000001160b */
[----:B------:R-:W1:Y:S01]  /*49d0*/  LDC R24, c[0x0][0x648] ;  /* 0x00019200ff187b82 */ /* 0x000e620000000800 */
[-CC-:B--2---:R-:W-:Y:S02]  /*49e0*/  SHF.R.U64 R21, R8, R14.reuse, R11.reuse ;  /* 0x0000000e08157219 */ /* 0x184fe4000000120b */
[----:B------:R-:W-:-:S05]  /*49f0*/  SHF.R.U32.HI R6, RZ, R14, R11 ;  /* 0x0000000eff067219 */ /* 0x000fca000001160b */
[----:B------:R-:W2:Y:S01]  /*4a00*/  LDC R26, c[0x0][0x638] ;  /* 0x00018e00ff1a7b82 */ /* 0x000ea20000000800 */
[-C--:B---3--:R-:W-:Y:S02]  /*4a10*/  SHF.L.U32 R10, R10, R27.reuse, RZ ;  /* 0x0000001b0a0a7219 */ /* 0x088fe400000006ff */
[-CC-:B------:R-:W-:Y:S02]  /*4a20*/  SHF.R.U64 R25, R21, R27.reuse, R6.reuse ;  /* 0x0000001b15197219 */ /* 0x180fe40000001206 */
[----:B------:R-:W-:Y:S02]  /*4a30*/  LOP3.LUT R32, RZ, R10, RZ, 0x33, !PT ;  /* 0x0000000aff207212 */ /* 0x000fe400078e33ff */
[----:B------:R-:W-:Y:S01]  /*4a40*/  SHF.R.U32.HI R11, RZ, R27, R6 ;  /* 0x0000001bff0b7219 */ /* 0x000fe20000011606 */
[----:B------:R-:W3:Y:S01]  /*4a50*/  LDC R31, c[0x0][0x610] ;  /* 0x00018400ff1f7b82 */ /* 0x000ee20000000800 */
[----:B------:R-:W-:Y:S01]  /*4a60*/  IMAD.MOV.U32 R10, RZ, RZ, R25 ;  /* 0x000000ffff0a7224 */ /* 0x000fe200078e0019 */
[----:B------:R-:W-:Y:S06]  /*4a70*/  @!P0 BRA `(.L_x_101) ;  /* 0x0000000000288947 */ /* 0x000fec0003800000 */
        /* <DEDUP_REMOVED lines=10> */
.L_x_101:
[----:B------:R-:W-:Y:S02]  /*4b20*/  ISETP.NE.AND P0, PT, R2, 0x1, PT ;  /* 0x000000010200780c */ /* 0x000fe40003f05270 */
[----:B-1----:R-:W-:Y:S01]  /*4b30*/  SHF.R.U64 R6, R10, R24, R11 ;  /* 0x000000180a067219 */ /* 0x002fe2000000120b */
[----:B0-----:R-:W-:Y:S01]  /*4b40*/  VIADD R11, R20, 0xffffffff ;  /* 0xffffffff140b7836 */ /* 0x001fe20000000000 */
[----:B------:R-:W-:Y:S02]  /*4b50*/  SHF.L.U32 R30, R30, R27, RZ ;  /* 0x0000001b1e1e7219 */ /* 0x000fe400000006ff */
[----:B------:R-:W-:Y:S01]  /*4b60*/  LOP3.LUT R5, R21, R32, RZ, 0xc0, !PT ;  /* 0x0000002015057212 */ /* 0x000fe200078ec0ff */
[----:B------:R-:W-:-:S04]  /*4b70*/  IMAD.MOV R10, RZ, RZ, -R6 ;  /* 0x000000ffff0a7224 */ /* 0x000fc800078e0a06 */
[----:B------:R-:W-:Y:S01]  /*4b80*/  IMAD R6, R30, R6, R5 ;  /* 0x000000061e067224 */ /* 0x000fe200078e0205 */
[----:B------:R-:W-:Y:S01]  /*4b90*/  LOP3.LUT R5, R8, R11, RZ, 0xc0, !PT ;  /* 0x0000000b08057212 */ /* 0x000fe200078ec0ff */
[----:B------:R-:W-:Y:S02]  /*4ba0*/  @P0 IMAD R7, R9, R23, R4 ;  /* 0x0000001709070224 */ /* 0x000fe400078e0204 */
[----:B--2---:R-:W-:Y:S02]  /*4bb0*/  IMAD R4, R10, R26, R25 ;  /* 0x0000001a0a047224 */ /* 0x004fe400078e0219 */
[----:B---3--:R-:W-:Y:S02]  /*4bc0*/  IMAD R7, R6, R31, R7 ;  /* 0x0000001f06077224 */ /* 0x008fe400078e0207 */
[----:B------:R-:W-:Y:S02]  /*4bd0*/  IMAD R4, R4, R20, R5 ;  /* 0x0000001404047224 */ /* 0x000fe400078e0205 */
[----:B------:R-:W-:-:S02]  /*4be0*/  IMAD.MOV.U32 R8, RZ, RZ, 0x1 ;  /* 0x00000001ff087424 */ /* 0x000fc400078e00ff */
[----:B------:R-:W-:Y:S01]  /*4bf0*/  IMAD.MOV.U32 R6, RZ, RZ, R22 ;  /* 0x000000ffff067224 */ /* 0x000fe200078e0016 */
[----:B------:R-:W-:Y:S02]  /*4c00*/  SEL R20, R4, R7, !P0 ;  /* 0x0000000704147207 */ /* 0x000fe40004000000 */
[----:B------:R-:W-:-:S07]  /*4c10*/  SEL R21, R7, R4, !P0 ;  /* 0x0000000407157207 */ /* 0x000fce0004000000 */
.L_x_99:
[----:B------:R-:W-:-:S08]  /*4c20*/  NOP ;  /* 0x0000000000007918 */ /* 0x000fd00000000000 */
[----:B------:R-:W0:-:S00]  /*4c30*/  USETMAXREG.DEALLOC.CTAPOOL 0x28 ;  /* 0x00000028000079c8 */ /* 0x000e0000080e0500 */
[----:B0-----:R-:W-:-:S13]  /*4c40*/  ISETP.NE.AND P0, PT, R3, RZ, PT ;  /* 0x000000ff0300720c */ /* 0x001fda0003f05270 */
[----:B------:R-:W-:Y:S05]  /*4c50*/  @P0 EXIT ;  /* 0x000000000000094d */ /* 0x000fea0003800000 */
[----:B------:R-:W-:Y:S01]  /*4c60*/  LOP3.LUT P0, RZ, R8, 0xff, RZ, 0xc0, !PT ;  /* 0x000000ff08ff7812 */ /* 0x000fe2000780c0ff */
[----:B------:R-:W-:Y:S02]  /*4c70*/  IMAD.MOV.U32 R3, RZ, RZ, 0x1 ;  /* 0x00000001ff037424 */ /* 0x000fe400078e00ff */
[----:B------:R-:W-:-:S10]  /*4c80*/  IMAD.MOV.U32 R8, RZ, RZ, RZ ;  /* 0x000000ffff087224 */ /* 0x000fd400078e00ff */
[----:B------:R-:W-:Y:S05]  /*4c90*/  @!P0 BRA `(.L_x_102) ;  /* 0x0000000c005c8947 */ /* 0x000fea0003800000 */
[----:B------:R-:W0:Y:S01]  /*4ca0*/  LDC R3, c[0x0][0x28c] ;  /* 0x0000a300ff037b82 */ /* 0x000e220000000800 */
[----:B------:R-:W1:Y:S01]  /*4cb0*/  S2R R12, SR_CgaCtaId ;  /* 0x00000000000c7919 */ /* 0x000e620000008800 */
[----:B------:R-:W-:Y:S01]  /*4cc0*/  ULDC UR5, c[0x0][0x658] ;  /* 0x0001960000057ab9 */ /* 0x000fe20000000800 */
[----:B------:R-:W-:Y:S01]  /*4cd0*/  UMOV UR6, 0xffffffff ;  /* 0xffffffff00067882 */ /* 0x000fe20000000000 */
[----:B------:R-:W-:Y:S01]  /*4ce0*/  BSSY B0, `(.L_x_102) ;  /* 0x00000d2000007945 */ /* 0x000fe20003800000 */
[----:B------:R-:W-:Y:S01]  /*4cf0*/  USHF.L.U32 UR6, UR6, UR5, URZ ;  /* 0x0000000506067299 */ /* 0x000fe2000800063f */
[----:B------:R-:W-:Y:S01]  /*4d00*/  IMAD.MOV.U32 R10, RZ, RZ, 0x1 ;  /* 0x00000001ff0a7424 */ /* 0x000fe200078e00ff */
[----:B------:R-:W-:Y:S01]  /*4d10*/  LOP3.LUT R19, R18, 0x2, RZ, 0xfc, !PT ;  /* 0x0000000212137812 */ /* 0x000fe200078efcff */
[----:B------:R-:W-:Y:S01]  /*4d20*/  IMAD.MOV.U32 R8, RZ, RZ, RZ ;  /* 0x000000ffff087224 */ /* 0x000fe200078e00ff */
[----:B------:R-:W-:Y:S01]  /*4d30*/  ULDC UR4, c[0x0][0x600] ;  /* 0x0001800000047ab9 */ /* 0x000fe20000000800 */
[----:B------:R-:W-:Y:S01]  /*4d40*/  UMOV UR7, 0x1 ;  /* 0x0000000100077882 */ /* 0x000fe20000000000 */
[----:B------:R-:W-:-:S02]  /*4d50*/  UIADD3 UR4, UR4, -0x1, URZ ;  /* 0xffffffff04047890 */ /* 0x000fc4000fffe03f */
[----:B------:R-:W-:Y:S02]  /*4d60*/  USHF.L.U32 UR5, UR7, UR5, URZ ;  /* 0x0000000507057299 */ /* 0x000fe4000800063f */
[----:B------:R-:W-:Y:S01]  /*4d70*/  ULOP3.LUT UR6, URZ, UR6, URZ, 0x33, !UPT ;  /* 0x000000063f067292 */ /* 0x000fe2000f8e333f */
[----:B------:R-:W-:Y:S01]  /*4d80*/  ULDC.64 UR30, c[0x0][0x198] ;  /* 0x00006600001e7ab9 */ /* 0x000fe20000000a00 */
[----:B0-----:R-:W-:-:S05]  /*4d90*/  VIADD R3, R3, 0x3f ;  /* 0x0000003f03037836 */ /* 0x001fca0000000000 */
[----:B------:R-:W-:-:S04]  /*4da0*/  SHF.R.S32.HI R4, RZ, 0x1f, R3 ;  /* 0x0000001fff047819 */ /* 0x000fc80000011403 */
[----:B------:R-:W-:Y:S01]  /*4db0*/  LEA.HI R4, R4, R3, RZ, 0x6 ;  /* 0x0000000304047211 */ /* 0x000fe200078f30ff */
[C---:B-1----:R-:W-:Y:S02]  /*4dc0*/  IMAD.SHL.U32 R11, R12.reuse, 0x10, RZ ;  /* 0x000000100c0b7824 */ /* 0x042fe400078e00ff */
[----:B------:R-:W-:Y:S01]  /*4dd0*/  IMAD.SHL.U32 R12, R12, 0x200, RZ ;  /* 0x000002000c0c7824 */ /* 0x000fe200078e00ff */
[----:B------:R-:W-:Y:S01]  /*4de0*/  SHF.R.S32.HI R9, RZ, 0x6, R4 ;  /* 0x00000006ff097819 */ /* 0x000fe20000011404 */
[----:B------:R-:W-:Y:S01]  /*4df0*/  IMAD.MOV.U32 R3, RZ, RZ, 0x1 ;  /* 0x00000001ff037424 */ /* 0x000fe200078e00ff */
[----:B------:R-:W-:Y:S02]  /*4e00*/  LOP3.LUT R11, R11, 0x30, RZ, 0xc0, !PT ;  /* 0x000000300b0b7812 */ /* 0x000fe400078ec0ff */
[----:B------:R-:W-:Y:S01]  /*4e10*/  LOP3.LUT R12, R12, 0x600, RZ, 0xc0, !PT ;  /* 0x000006000c0c7812 */ /* 0x000fe200078ec0ff */
[----:B------:R-:W-:-:S07]  /*4e20*/  VIADD R13, R9, 0x1 ;  /* 0x00000001090d7836 */ /* 0x000fce0000000000 */
.L_x_113:
[----:B------:R-:W-:-:S03]  /*4e30*/  UMOV UR7, 0xffffffff ;  /* 0xffffffff00077882 */ /* 0x000fc60000000000 */
[----:B------:R-:W-:Y:S05]  /*4e40*/  BRA.DIV UR7, `(.L_x_103) ;  /* 0x0000000e07d87947 */ /* 0x000fea000b800000 */
[----:B------:R-:W-:-:S13]  /*4e50*/  ELECT P6, URZ, PT ;  /* 0x00000000003f782f */ /* 0x000fda00038c0000 */
.L_x_124:
[----:B------:R-:W0:Y:S01]  /*4e60*/  LDC R4, c[0x0][0x28c] ;  /* 0x0000a300ff047b82 */ /* 0x000e220000000800 */
[----:B------:R-:W-:Y:S01]  /*4e70*/  BSSY B1, `(.L_x_104) ;  /* 0x0000044000017945 */ /* 0x000fe20003800000 */
[----:B0-----:R-:W-:-:S13]  /*4e80*/  ISETP.LT.OR P6, PT, R4, 0x1, !P6 ;  /* 0x000000010400780c */ /* 0x001fda00077c1670 */
[----:B------:R-:W-:Y:S05]  /*4e90*/  @P6 BRA `(.L_x_105) ;  /* 0x0000000400046947 */ /* 0x000fea0003800000 */
[----:B------:R-:W-:Y:S02]  /*4ea0*/  IMAD R20, R20, 0x40, R11 ;  /* 0x0000004014147824 */ /* 0x000fe400078e020b */
[----:B------:R-:W-:Y:S02]  /*4eb0*/  IMAD.SHL.U32 R21, R21, 0x80, RZ ;  /* 0x0000008015157824 */ /* 0x000fe400078e00ff */
[----:B------:R-:W-:Y:S02]  /*4ec0*/  IMAD.MOV.U32 R24, RZ, RZ, RZ ;  /* 0x000000ffff187224 */ /* 0x000fe400078e00ff */
[----:B------:R-:W-:Y:S02]  /*4ed0*/  IMAD.MOV.U32 R4, RZ, RZ, R13 ;  /* 0x000000ffff047224 */ /* 0x000fe400078e000d */
[----:B------:R-:W-:Y:S02]  /*4ee0*/  IMAD.MOV.U32 R5, RZ, RZ, R3 ;  /* 0x000000ffff057224 */ /* 0x000fe400078e0003 */
[----:B------:R-:W-:-:S07]  /*4ef0*/  IMAD.MOV.U32 R7, RZ, RZ, R8 ;  /* 0x000000ffff077224 */ /* 0x000fce00078e0008 */
.L_x_108:
[----:B------:R-:W0:Y:S01]  /*4f00*/  S2R R15, SR_CgaCtaId ;  /* 0x00000000000f7919 */ /* 0x000e220000008800 */
[----:B------:R-:W-:Y:S02]  /*4f10*/  MOV R14, 0x400 ;  /* 0x00000400000e7802 */ /* 0x000fe40000000f00 */
[----:B------:R-:W-:Y:S02]  /*4f20*/  ISETP.NE.AND P1, PT, R0, RZ, PT ;  /* 0x000000ff0000720c */ /* 0x000fe40003f25270 */
[----:B0-----:R-:W-:Y:S02]  /*4f30*/  LEA R22, R15, R14, 0x18 ;  /* 0x0000000e0f167211 */ /* 0x001fe400078ec0ff */
[----:B------:R-:W-:-:S09]  /*4f40*/  SHF.L.U32 R14, R5, 0x1f, RZ ;  /* 0x0000001f050e7819 */ /* 0x000fd200000006ff */
[----:B------:R-:W0:Y:S01]  /*4f50*/  @!P1 LDC R15, c[0x0][0x500] ;  /* 0x00014000ff0f9b82 */ /* 0x000e220000000800 */
[----:B------:R-:W-:-:S04]  /*4f60*/  IMAD R23, R7, 0x8, R22 ;  /* 0x0000000807177824 */ /* 0x000fc800078e0216 */
[----:B------:R-:W1:Y:S02]  /*4f70*/  SYNCS.PHASECHK.TRANS64.TRYWAIT P0, [R23+URZ+0x20], R14 ;  /* 0x0000200e170075a7 */ /* 0x000e64000800017f */
[----:B-1----:R-:W-:Y:S05]  /*4f80*/  @!P0 BRA `(.L_x_106) ;  /* 0x0000000c00a88947 */ /* 0x002fea0003800000 */
.L_x_125:
[----:B-1----:R-:W-:Y:S01]  /*4f90*/  PRMT R14, R19, 0x9910, RZ ;  /* 0x00009910130e7816 */ /* 0x002fe200000000ff */
[----:B0-----:R0:W-:Y:S03]  /*4fa0*/  @!P1 SYNCS.ARRIVE.TRANS64 RZ, [R23+URZ], R15 ;  /* 0x0000000f17ff99a7 */ /* 0x0011e6000800003f */
[----:B------:R-:W-:-:S13]  /*4fb0*/  ISETP.NE.AND P0, PT, R14, 0x2, PT ;  /* 0x000000020e00780c */ /* 0x000fda0003f05270 */
[----:B0-----:R-:W-:Y:S05]  /*4fc0*/  @P0 BRA `(.L_x_107) ;  /* 0x0000000000040947 */ /* 0x001fea0003800000 */
[----:B------:R-:W-:Y:S01]  /*4fd0*/  BPT.TRAP 0x1 ;  /* 0x000000040000795c */ /* 0x000fe20000300000 */
.L_x_107:
[----:B------:R-:W-:Y:S01]  /*4fe0*/  IMAD R14, R7, 0x8000, R22 ;  /* 0x00008000070e7824 */ /* 0x000fe200078e0216 */
[----:B------:R-:W-:Y:S01]  /*4ff0*/  R2UR UR34, R24 ;  /* 0x00000000182272ca */ /* 0x000fe200000e0000 */
[----:B------:R-:W-:Y:S01]  /*5000*/  VIADD R4, R4, 0xffffffff ;  /* 0xffffffff04047836 */ /* 0x000fe20000000000 */
[----:B------:R-:W-:Y:S01]  /*5010*/  R2UR UR33, R23 ;  /* 0x00000000172172ca */ /* 0x000fe200000e0000 */
[----:B------:R-:W-:Y:S01]  /*5020*/  UIADD3 UR14, UP0, UR30, 0xf0, URZ ;  /* 0x000000f01e0e7890 */ /* 0x000fe2000ff1e03f */
[----:B------:R-:W-:Y:S01]  /*5030*/  R2UR UR24, R14 ;  /* 0x000000000e1872ca */ /* 0x000fe200000e0000 */
[----:B------:R-:W-:Y:S01]  /*5040*/  IMAD R14, R7, 0x1000, R12 ;  /* 0x00001000070e7824 */ /* 0x000fe200078e020c */
[----:B------:R-:W-:Y:S01]  /*5050*/  R2UR UR36, R6 ;  /* 0x00000000062472ca */ /* 0x000fe200000e0000 */
[----:B------:R-:W-:Y:S01]  /*5060*/  UIADD3 UR42, UP1, UR30, 0x1f0, URZ ;  /* 0x000001f01e2a7890 */ /* 0x000fe2000ff3e03f */
[----:B------:R-:W-:Y:S01]  /*5070*/  R2UR UR35, R21 ;  /* 0x00000000152372ca */ /* 0x000fe200000e0000 */
[----:B------:R-:W-:Y:S01]  /*5080*/  IMAD R14, R14, 0x4, R22 ;  /* 0x000000040e0e7824 */ /* 0x000fe200078e0216 */
[----:B------:R-:W-:Y:S01]  /*5090*/  R2UR UR19, R20 ;  /* 0x00000000141372ca */ /* 0x000fe200000e0000 */
[----:B------:R-:W-:Y:S01]  /*50a0*/  UIADD3.X UR15, URZ, UR31, URZ, UP0, !UPT ;  /* 0x0000001f3f0f7290 */ /* 0x000fe200087fe43f */
[----:B------:R-:W-:Y:S01]  /*50b0*/  ISETP.GT.AND P1, PT, R4, 0x1, PT ;  /* 0x000000010400780c */ /* 0x000fe20003f24270 */
[----:B------:R-:W-:Y:S01]  /*50c0*/  UIADD3 UR26, UR34, 0x20, URZ ;  /* 0x00000020221a7890 */ /* 0x000fe2000fffe03f */
[----:B------:R-:W-:Y:S01]  /*50d0*/  R2UR UR8, R14 ;  /* 0x000000000e0872ca */ /* 0x000fe200000e0000 */
[----:B------:R-:W-:Y:S01]  /*50e0*/  UIADD3.X UR43, URZ, UR31, URZ, UP1, !UPT ;  /* 0x0000001f3f2b7290 */ /* 0x000fe20008ffe43f */
[----:B------:R-:W-:Y:S01]  /*50f0*/  VIADD R7, R7, 0x1 ;  /* 0x0000000107077836 */ /* 0x000fe20000000000 */
[----:B------:R-:W-:Y:S01]  /*5100*/  UIADD3 UR32, UR24, 0x100, URZ ;  /* 0x0000010018207890 */ /* 0x000fe2000fffe03f */
[----:B------:R-:W-:Y:S01]  /*5110*/  VIADD R24, R24, 0x40 ;  /* 0x0000004018187836 */ /* 0x000fe20000000000 */
[----:B------:R-:W-:Y:S01]  /*5120*/  UIADD3 UR24, UR24, 0x4100, URZ ;  /* 0x0000410018187890 */ /* 0x000fe2000fffe03f */
[----:B------:R-:W-:Y:S01]  /*5130*/  UMOV UR22, 0x0 ;  /* 0x0000000000167882 */ /* 0x000fe20000000000 */
[----:B------:R-:W-:Y:S01]  /*5140*/  UMOV UR23, 0x10000000 ;  /* 0x1000000000177882 */ /* 0x000fe20000000000 */
[----:B------:R-:W-:Y:S01]  /*5150*/  ISETP.NE.AND P0, PT, R7, 0x4, PT ;  /* 0x000000040700780c */ /* 0x000fe20003f05270 */
[----:B------:R-:W-:Y:S01]  /*5160*/  UMOV UR25, UR33 ;  /* 0x0000002100197c82 */ /* 0x000fe20008000000 */
[----:B------:R-:W-:Y:S01]  /*5170*/  UMOV UR28, UR36 ;  /* 0x00000024001c7c82 */ /* 0x000fe20008000000 */
[----:B------:R-:W-:-:S02]  /*5180*/  UMOV UR27, UR35 ;  /* 0x00000023001b7c82 */ /* 0x000fc40008000000 */
[----:B------:R-:W-:Y:S01]  /*5190*/  UIADD3 UR16, UR8, 0x20100, URZ ;  /* 0x0002010008107890 */ /* 0x000fe2000fffe03f */
[----:B------:R0:W-:Y:S01]  /*51a0*/  UTMALDG.3D [UR32], [UR14], desc[UR22] ;  /* 0x000016200e0075b4 */ /* 0x0001e20008011000 */
[----:B------:R-:W-:Y:S01]  /*51b0*/  UIADD3 UR8, UR8, 0x22100, URZ ;  /* 0x0002210008087890 */ /* 0x000fe2000fffe03f */
[----:B------:R-:W-:Y:S01]  /*51c0*/  SEL R14, RZ, 0x1, P0 ;  /* 0x00000001ff0e7807 */ /* 0x000fe20000000000 */
[----:B------:R-:W-:Y:S01]  /*51d0*/  UMOV UR7, 0xf0000 ;  /* 0x000f000000077882 */ /* 0x000fe20000000000 */
[----:B------:R-:W-:Y:S01]  /*51e0*/  UMOV UR17, UR33 ;  /* 0x0000002100117c82 */ /* 0x000fe20008000000 */
[----:B------:R-:W-:Y:S01]  /*51f0*/  UMOV UR18, UR34 ;  /* 0x0000002200127c82 */ /* 0x000fe20008000000 */
[----:B------:R-:W-:Y:S01]  /*5200*/  UMOV UR20, UR36 ;  /* 0x0000002400147c82 */ /* 0x000fe20008000000 */
[----:B------:R-:W-:Y:S01]  /*5210*/  UMOV UR9, UR33 ;  /* 0x0000002100097c82 */ /* 0x000fe20008000000 */
[----:B------:R-:W-:Y:S01]  /*5220*/  UMOV UR11, UR19 ;  /* 0x00000013000b7c82 */ /* 0x000fe20008000000 */
[----:B------:R-:W-:Y:S01]  /*5230*/  UMOV UR12, UR36 ;  /* 0x00000024000c7c82 */ /* 0x000fe20008000000 */
[----:B------:R0:W-:Y:S01]  /*5240*/  UTMALDG.3D [UR24], [UR14], desc[UR22] ;  /* 0x000016180e0075b4 */ /* 0x0001e20008011000 */
[----:B------:R-:W-:Y:S01]  /*5250*/  UMOV UR10, UR26 ;  /* 0x0000001a000a7c82 */ /* 0x000fe20008000000 */
[----:B------:R-:W-:-:S02]  /*5260*/  LOP3.LUT R5, R5, R14, RZ, 0x3c, !PT ;  /* 0x0000000e05057212 */ /* 0x000fc400078e3cff */
[----:B------:R-:W-:Y:S01]  /*5270*/  SEL R7, R7, RZ, P0 ;  /* 0x000000ff07077207 */ /* 0x000fe20000000000 */
[----:B------:R0:W-:Y:S01]  /*5280*/  UTMALDG.3D.MULTICAST [UR16], [UR42], UR7, desc[UR22] ;  /* 0x000016102a0073b4 */ /* 0x0001e20008011807 */
[----:B------:R0:W-:Y:S02]  /*5290*/  UTMALDG.3D.MULTICAST [UR8], [UR42], UR7, desc[UR22] ;  /* 0x000016082a0073b4 */ /* 0x0001e40008011807 */
[----:B0-----:R-:W-:Y:S05]  /*52a0*/  @P1 BRA `(.L_x_108) ;  /* 0xfffffffc00141947 */ /* 0x001fea000383ffff */
.L_x_105:
[----:B------:R-:W-:Y:S05]  /*52b0*/  BSYNC B1 ;  /* 0x0000000000017941 */ /* 0x000fea0003800000 */
.L_x_104:
[----:B------:R-:W-:Y:S01]  /*52c0*/  LOP3.LUT P1, RZ, R10, 0xff, RZ, 0xc0, !PT ;  /* 0x000000ff0aff7812 */ /* 0x000fe2000782c0ff */
[----:B------:R-:W-:Y:S01]  /*52d0*/  IMAD.IADD R8, R9, 0x1, R8 ;  /* 0x0000000109087824 */ /* 0x000fe200078e0208 */
[----:B------:R-:W-:Y:S01]  /*52e0*/  IADD3 R16, P2, R16, UR38, RZ ;  /* 0x0000002610107c10 */ /* 0x000fe2000ff5e0ff */
[----:B------:R-:W-:Y:S01]  /*52f0*/  ULDC.64 UR8, c[0x0][0x650] ;  /* 0x0001940000087ab9 */ /* 0x000fe20000000a00 */
[----:B------:R-:W-:Y:S01]  /*5300*/  BSSY B1, `(.L_x_109) ;  /* 0x000006d000017945 */ /* 0x000fe20003800000 */
[----:B------:R-:W-:Y:S01]  /*5310*/  IMAD.MOV.U32 R21, RZ, RZ, -0x1 ;  /* 0xffffffffff157424 */ /* 0x000fe200078e00ff */
[----:B------:R-:W-:Y:S01]  /*5320*/  SHF.R.U32.HI R4, RZ, 0x2, R8 ;  /* 0x00000002ff047819 */ /* 0x000fe20000011608 */
[----:B------:R-:W-:Y:S01]  /*5330*/  IMAD.MOV.U32 R20, RZ, RZ, -0x1 ;  /* 0xffffffffff147424 */ /* 0x000fe200078e00ff */
[----:B------:R-:W-:Y:S02]  /*5340*/  ISETP.GT.U32.AND P0, PT, R8, 0x3, PT ;  /* 0x000000030800780c */ /* 0x000fe40003f04070 */
[----:B------:R-:W-:-:S02]  /*5350*/  LOP3.LUT R4, R4, 0x1, RZ, 0xc0, !PT ;  /* 0x0000000104047812 */ /* 0x000fc400078ec0ff */
[----:B------:R-:W-:Y:S01]  /*5360*/  ISETP.LT.U32.AND P0, PT, R9, 0x4, P0 ;  /* 0x000000040900780c */ /* 0x000fe20000701070 */
[----:B------:R-:W0:Y:S01]  /*5370*/  @P1 S2R R6, SR_CgaCtaId ;  /* 0x0000000000061919 */ /* 0x000e220000008800 */
[----:B------:R-:W-:Y:S02]  /*5380*/  @P1 MOV R5, 0x400 ;  /* 0x0000040000051802 */ /* 0x000fe40000000f00 */
[----:B------:R-:W-:Y:S02]  /*5390*/  IADD3.X R17, R17, UR41, RZ, P2, !PT ;  /* 0x0000002911117c10 */ /* 0x000fe400097fe4ff */
[----:B------:R-:W-:Y:S02]  /*53a0*/  ISETP.GE.U32.AND P2, PT, R16, UR8, PT ;  /* 0x0000000810007c0c */ /* 0x000fe4000bf46070 */
[----:B------:R-:W-:Y:S02]  /*53b0*/  LOP3.LUT R8, R8, 0x3, RZ, 0xc0, !PT ;  /* 0x0000000308087812 */ /* 0x000fe400078ec0ff */
[----:B------:R-:W-:-:S02]  /*53c0*/  PRMT R10, RZ, 0x7610, R10 ;  /* 0x00007610ff0a7816 */ /* 0x000fc4000000000a */
[----:B0-----:R-:W-:Y:S01]  /*53d0*/  @P1 LEA R5, R6, R5, 0x18 ;  /* 0x0000000506051211 */ /* 0x001fe200078ec0ff */
[----:B------:R-:W-:-:S03]  /*53e0*/  IMAD.MOV.U32 R6, RZ, RZ, -0x1 ;  /* 0xffffffffff067424 */ /* 0x000fc600078e00ff */
[----:B------:R0:W-:Y:S01]  /*53f0*/  @P1 SYNCS.ARRIVE.TRANS64.A1T0 RZ, [R5+URZ+0x58], RZ ;  /* 0x000058ff05ff19a7 */ /* 0x0001e2000810003f */
[----:B------:R-:W-:Y:S02]  /*5400*/  ISETP.NE.U32.AND P1, PT, R4, 0x1, PT ;  /* 0x000000010400780c */ /* 0x000fe40003f25070 */
[----:B------:R-:W-:Y:S02]  /*5410*/  SEL R4, RZ, 0x1, !P0 ;  /* 0x00000001ff047807 */ /* 0x000fe40004000000 */
[----:B------:R-:W-:Y:S02]  /*5420*/  ISETP.GE.U32.AND.EX P0, PT, R17, UR9, PT, P2 ;  /* 0x0000000911007c0c */ /* 0x000fe4000bf06120 */
[----:B------:R-:W-:-:S04]  /*5430*/  ISETP.GT.U32.AND P1, PT, R9, 0x3, !P1 ;  /* 0x000000030900780c */ /* 0x000fc80004f24070 */
[----:B0-----:R-:W-:-:S04]  /*5440*/  SEL R5, RZ, 0x1, !P1 ;  /* 0x00000001ff057807 */ /* 0x001fc80004800000 */
[--C-:B------:R-:W-:Y:S02]  /*5450*/  LOP3.LUT R3, R5, R3, R4.reuse, 0x96, !PT ;  /* 0x0000000305037212 */ /* 0x100fe400078e9604 */
[----:B------:R-:W-:Y:S01]  /*5460*/  PRMT R4, RZ, 0x7610, R4 ;  /* 0x00007610ff047816 */ /* 0x000fe20000000004 */
[----:B------:R-:W-:Y:S06]  /*5470*/  @P0 BRA `(.L_x_110) ;  /* 0x0000000400540947 */ /* 0x000fec0003800000 */
[----:B------:R-:W0:Y:S01]  /*5480*/  S2R R15, SR_CTAID.X ;  /* 0x00000000000f7919 */ /* 0x000e220000002500 */
[----:B------:R-:W-:Y:S01]  /*5490*/  ULDC.64 UR8, c[0x0][0x628] ;  /* 0x00018a0000087ab9 */ /* 0x000fe20000000a00 */
[----:B------:R-:W-:Y:S01]  /*54a0*/  ULDC UR10, c[0x0][0x630] ;  /* 0x00018c00000a7ab9 */ /* 0x000fe20000000800 */
[----:B------:R-:W-:Y:S01]  /*54b0*/  ISETP.NE.U32.AND P0, PT, RZ, UR8, PT ;  /* 0x00000008ff007c0c */ /* 0x000fe2000bf05070 */
[----:B------:R-:W1:Y:S01]  /*54c0*/  S2R R20, SR_CTAID.Y ;  /* 0x0000000000147919 */ /* 0x000e620000002600 */
[----:B------:R-:W-:Y:S01]  /*54d0*/  ULDC UR11, c[0x0][0x150] ;  /* 0x00005400000b7ab9 */ /* 0x000fe20000000800 */
[----:B------:R-:W-:Y:S01]  /*54e0*/  IMAD.MOV.U32 R4, RZ, RZ, R16 ;  /* 0x000000ffff047224 */ /* 0x000fe200078e0010 */
[----:B------:R-:W-:Y:S01]  /*54f0*/  ISETP.NE.AND.EX P0, PT, RZ, UR9, PT, P0 ;  /* 0x00000009ff007c0c */ /* 0x000fe2000bf05300 */
[----:B------:R-:W-:Y:S01]  /*5500*/  IMAD.MOV.U32 R5, RZ, RZ, R17 ;  /* 0x000000ffff057224 */ /* 0x000fe200078e0011 */
[----:B0-----:R-:W-:-:S11]  /*5510*/  I2FP.F32.U32 R22, R15 ;  /* 0x0000000f00167245 */ /* 0x001fd60000201000 */
[----:B------:R-:W-:Y:S05]  /*5520*/  @!P0 BRA `(.L_x_111) ;  /* 0x0000000000288947 */ /* 0x000fea0003800000 */
[----:B------:R-:W-:Y:S02]  /*5530*/  ULDC UR7, c[0x0][0x634] ;  /* 0x00018d0000077ab9 */ /* 0x000fe40000000800 */
[----:B------:R-:W-:-:S05]  /*5540*/  IADD3 R5, P0, R16, UR7, RZ ;  /* 0x0000000710057c10 */ /* 0x000fca000ff1e0ff */
[----:B------:R-:W-:-:S04]  /*5550*/  IMAD.X R21, RZ, RZ, R17, P0 ;  /* 0x000000ffff157224 */ /* 0x000fc800000e0611 */
[----:B------:R-:W-:-:S04]  /*5560*/  IMAD.WIDE.U32 R6, R21, UR8, RZ ;  /* 0x0000000815067c25 */ /* 0x000fc8000f8e00ff */
[----:B------:R-:W-:-:S04]  /*5570*/  IMAD.WIDE.U32 R6, P0, R5, UR9, R6 ;  /* 0x0000000905067c25 */ /* 0x000fc8000f800006 */
[----:B------:R-:W-:-:S04]  /*5580*/  IMAD.WIDE.U32 R4, R5, UR8, RZ ;  /* 0x0000000805047c25 */ /* 0x000fc8000f8e00ff */
[----:B------:R-:W-:Y:S01]  /*5590*/  IMAD.MOV.U32 R4, RZ, RZ, R7 ;  /* 0x000000ffff047224 */ /* 0x000fe200078e0007 */
[----:B------:R-:W-:Y:S01]  /*55a0*/  IADD3 RZ, P1, R5, R6, RZ ;  /* 0x0000000605ff7210 */ /* 0x000fe20007f3e0ff */
[----:B------:R-:W-:-:S04]  /*55b0*/  IMAD.X R5, RZ, RZ, RZ, P0 ;  /* 0x000000ffff057224 */ /* 0x000fc800000e06ff */
[----:B------:R-:W-:-:S08]  /*55c0*/  IMAD.WIDE.U32.X R4, R21, UR9, R4, P1 ;  /* 0x0000000915047c25 */ /* 0x000fd000088e0404 */
.L_x_111:
[--C-:B------:R-:W-:Y:S01]  /*55d0*/  SHF.R.U64 R14, R4, UR10, R5.reuse ;  /* 0x0000000a040e7c19 */ /* 0x100fe20008001205 */
[----:B------:R-:W-:Y:S01]  /*55e0*/  FMUL R22, R22, UR11 ;  /* 0x0000000b16167c20 */ /* 0x000fe20008400000 */
[----:B------:R-:W-:Y:S01]  /*55f0*/  SHF.R.U32.HI R4, RZ, UR10, R5 ;  /* 0x0000000aff047c19 */ /* 0x000fe20008011605 */
[----:B------:R-:W0:Y:S01]  /*5600*/  LDC R6, c[0x0][0x144] ;  /* 0x00005100ff067b82 */ /* 0x000e220000000800 */
[----:B------:R-:W-:Y:S01]  /*5610*/  IADD3 R5, P0, RZ, -R14, RZ ;  /* 0x8000000eff057210 */ /* 0x000fe20007f1e0ff */
[----:B------:R-:W-:Y:S01]  /*5620*/  ULDC UR7, c[0x0][0x154] ;  /* 0x0000550000077ab9 */ /* 0x000fe20000000800 */
[----:B-1----:R-:W-:Y:S01]  /*5630*/  I2FP.F32.U32 R7, R20 ;  /* 0x0000001400077245 */ /* 0x002fe20000201000 */
[----:B------:R-:W1:Y:S01]  /*5640*/  F2I.U32.TRUNC.NTZ R22, R22 ;  /* 0x0000001600167305 */ /* 0x000e62000020f000 */
[----:B------:R-:W-:Y:S01]  /*5650*/  ULDC.64 UR8, c[0x0][0x620] ;  /* 0x0001880000087ab9 */ /* 0x000fe20000000a00 */
[----:B------:R-:W-:Y:S01]  /*5660*/  IMAD.X R4, RZ, RZ, ~R4, P0 ;  /* 0x000000ffff047224 */ /* 0x000fe200000e0e04 */
[----:B------:R-:W-:Y:S01]  /*5670*/  ISETP.NE.AND P2, PT, R2, 0x1, PT ;  /* 0x000000010200780c */ /* 0x000fe20003f45270 */
[----:B------:R-:W-:Y:S01]  /*5680*/  FMUL R23, R7, UR7 ;  /* 0x0000000707177c20 */ /* 0x000fe20008400000 */
[----:B------:R-:W2:Y:S01]  /*5690*/  LDC R25, c[0x0][0x148] ;  /* 0x00005200ff197b82 */ /* 0x000ea20000000800 */
[----:B------:R-:W-:Y:S01]  /*56a0*/  IMAD R4, R4, UR8, RZ ;  /* 0x0000000804047c24 */ /* 0x000fe2000f8e02ff */
[----:B------:R-:W-:-:S03]  /*56b0*/  ULDC UR7, c[0x0][0x618] ;  /* 0x0001860000077ab9 */ /* 0x000fc60000000800 */
[----:B------:R-:W3:Y:S01]  /*56c0*/  F2I.U32.TRUNC.NTZ R23, R23 ;  /* 0x0000001700177305 */ /* 0x000ee2000020f000 */
[C---:B------:R-:W-:Y:S02]  /*56d0*/  IMAD R7, R5.reuse, UR9, R4 ;  /* 0x0000000905077c24 */ /* 0x040fe4000f8e0204 */
[----:B------:R-:W-:Y:S01]  /*56e0*/  IMAD.WIDE.U32 R4, R5, UR8, R16 ;  /* 0x0000000805047c25 */ /* 0x000fe2000f8e0010 */
[----:B------:R-:W-:Y:S02]  /*56f0*/  ULDC.64 UR8, c[0x0][0x640] ;  /* 0x0001900000087ab9 */ /* 0x000fe40000000a00 */
[----:B------:R-:W-:Y:S01]  /*5700*/  ISETP.NE.U32.AND P0, PT, RZ, UR8, PT ;  /* 0x00000008ff007c0c */ /* 0x000fe2000bf05070 */
[----:B------:R-:W-:Y:S02]  /*5710*/  IMAD.IADD R5, R5, 0x1, R7 ;  /* 0x0000000105057824 */ /* 0x000fe400078e0207 */
[----:B-1----:R-:W-:Y:S01]  /*5720*/  IMAD.MOV R22, RZ, RZ, -R22 ;  /* 0x000000ffff167224 */ /* 0x002fe200078e0a16 */
[----:B------:R-:W-:-:S02]  /*5730*/  ISETP.NE.AND.EX P0, PT, RZ, UR9, PT, P0 ;  /* 0x00000009ff007c0c */ /* 0x000fc4000bf05300 */
[----:B------:R-:W-:Y:S01]  /*5740*/  SHF.R.U64 R21, R4, UR7, R5 ;  /* 0x0000000704157c19 */ /* 0x000fe20008001205 */
[----:B0-----:R-:W-:Y:S01]  /*5750*/  IMAD R15, R6, R22, R15 ;  /* 0x00000016060f7224 */ /* 0x001fe200078e020f */
[----:B------:R-:W-:Y:S01]  /*5760*/  SHF.R.U32.HI R4, RZ, UR7, R5 ;  /* 0x00000007ff047c19 */ /* 0x000fe20008011605 */
[----:B------:R-:W-:Y:S01]  /*5770*/  ULDC UR7, c[0x0][0x608] ;  /* 0x0001820000077ab9 */ /* 0x000fe20000000800 */
[----:B---3--:R-:W-:Y:S02]  /*5780*/  IMAD.MOV R6, RZ, RZ, -R23 ;  /* 0x000000ffff067224 */ /* 0x008fe400078e0a17 */
[--C-:B------:R-:W-:Y:S02]  /*5790*/  SHF.R.U64 R22, R21, UR7, R4.reuse ;  /* 0x0000000715167c19 */ /* 0x100fe40008001204 */
[----:B------:R-:W-:Y:S01]  /*57a0*/  SHF.R.U32.HI R5, RZ, UR7, R4 ;  /* 0x00000007ff057c19 */ /* 0x000fe20008011604 */
[----:B------:R-:W-:Y:S01]  /*57b0*/  ULDC UR7, c[0x0][0x658] ;  /* 0x0001960000077ab9 */ /* 0x000fe20000000800 */
[----:B--2---:R-:W-:-:S02]  /*57c0*/  @P2 IMAD R15, R25, R6, R20 ;  /* 0x00000006190f2224 */ /* 0x004fc400078e0214 */
[--C-:B------:R-:W-:Y:S02]  /*57d0*/  SHF.R.U64 R20, R22, UR7, R5.reuse ;  /* 0x0000000716147c19 */ /* 0x100fe40008001205 */
[----:B------:R-:W-:-:S03]  /*57e0*/  SHF.R.U32.HI R23, RZ, UR7, R5 ;  /* 0x00000007ff177c19 */ /* 0x000fc60008011605 */
[----:B------:R-:W-:Y:S02]  /*57f0*/  IMAD.MOV.U32 R6, RZ, RZ, R20 ;  /* 0x000000ffff067224 */ /* 0x000fe400078e0014 */
[----:B------:R-:W-:Y:S01]  /*5800*/  IMAD.MOV.U32 R5, RZ, RZ, R23 ;  /* 0x000000ffff057224 */ /* 0x000fe200078e0017 */
[----:B------:R-:W-:Y:S06]  /*5810*/  @!P0 BRA `(.L_x_112) ;  /* 0x00000000002c8947 */ /* 0x000fec0003800000 */
        /* <DEDUP_REMOVED lines=9> */
[----:B------:R-:W-:-:S04]  /*58b0*/  IMAD.WIDE.U32.X R4, R23, UR9, R4, P1 ;  /* 0x0000000917047c25 */ /* 0x000fc800088e0404 */
[----:B------:R-:W-:-:S07]  /*58c0*/  IMAD.MOV.U32 R6, RZ, RZ, R4 ;  /* 0x000000ffff067224 */ /* 0x000fce00078e0004 */
.L_x_112:
[----:B------:R-:W-:Y:S01]  /*58d0*/  ULDC UR7, c[0x0][0x648] ;  /* 0x0001920000077ab9 */ /* 0x000fe20000000800 */
[----:B------:R-:W-:Y:S01]  /*58e0*/  LOP3.LUT R4, R22, UR6, RZ, 0xc0, !PT ;  /* 0x0000000616047c12 */ /* 0x000fe2000f8ec0ff */
[----:B------:R-:W-:Y:S01]  /*58f0*/  ULDC UR8, c[0x0][0x610] ;  /* 0x0001840000087ab9 */ /* 0x000fe20000000800 */
[----:B------:R-:W-:Y:S01]  /*5900*/  SHF.R.U64 R5, R6, UR7, R5 ;  /* 0x0000000706057c19 */ /* 0x000fe20008001205 */
[----:B------:R-:W-:Y:S01]  /*5910*/  ULDC UR7, c[0x0][0x638] ;  /* 0x00018e0000077ab9 */ /* 0x000fe20000000800 */
[----:B------:R-:W-:-:S03]  /*5920*/  LOP3.LUT R21, R21, UR4, RZ, 0xc0, !PT ;  /* 0x0000000415157c12 */ /* 0x000fc6000f8ec0ff */
[----:B------:R-:W-:Y:S02]  /*5930*/  IMAD.MOV R7, RZ, RZ, -R5 ;  /* 0x000000ffff077224 */ /* 0x000fe400078e0a05 */
[----:B------:R-:W-:Y:S02]  /*5940*/  IMAD R4, R5, UR5, R4 ;  /* 0x0000000505047c24 */ /* 0x000fe4000f8e0204 */
[----:B------:R-:W-:Y:S01]  /*5950*/  IMAD R20, R7, UR7, R20 ;  /* 0x0000000707147c24 */ /* 0x000fe2000f8e0214 */
[----:B------:R-:W-:Y:S01]  /*5960*/  ULDC UR7, c[0x0][0x600] ;  /* 0x0001800000077ab9 */ /* 0x000fe20000000800 */
[----:B------:R-:W-:Y:S02]  /*5970*/  IMAD R15, R4, UR8, R15 ;  /* 0x00000008040f7c24 */ /* 0x000fe4000f8e020f */
[----:B------:R-:W-:Y:S02]  /*5980*/  IMAD R6, R20, UR7, R21 ;  /* 0x0000000714067c24 */ /* 0x000fe4000f8e0215 */
[----:B------:R-:W-:-:S03]  /*5990*/  IMAD.MOV.U32 R4, RZ, RZ, 0x1 ;  /* 0x00000001ff047424 */ /* 0x000fc600078e00ff */
[----:B------:R-:W-:Y:S02]  /*59a0*/  SEL R20, R6, R15, !P2 ;  /* 0x0000000f06147207 */ /* 0x000fe40005000000 */
[----:B------:R-:W-:Y:S01]  /*59b0*/  SEL R21, R15, R6, !P2 ;  /* 0x000000060f157207 */ /* 0x000fe20005000000 */
[----:B------:R-:W-:-:S07]  /*59c0*/  IMAD.MOV.U32 R6, RZ, RZ, R14 ;  /* 0x000000ffff067224 */ /* 0x000fce00078e000e */
.L_x_110:
[----:B------:R-:W-:Y:S05]  /*59d0*/  BSYNC B1 ;  /* 0x0000000000017941 */ /* 0x000fea0003800000 */
.L_x_109:
[----:B------:R-:W-:-:S13]  /*59e0*/  LOP3.LUT P0, RZ, R4, 0xff, RZ, 0xc0, !PT ;  /* 0x000000ff04ff7812 */ /* 0x000fda000780c0ff */
[----:B------:R-:W-:Y:S05]  /*59f0*/  @P0 BRA `(.L_x_113) ;  /* 0xfffffff4000c0947 */ /* 0x000fea000383ffff */
[----:B------:R-:W-:Y:S05]  /*5a00*/  BSYNC B0 ;  /* 0x0000000000007941 */ /* 0x000fea0003800000 */
.L_x_102:
[----:B------:R-:W-:-:S03]  /*5a10*/  UMOV UR7, 0xffffffff ;  /* 0xffffffff00077882 */ /* 0x000fc60000000000 */
[----:B------:R-:W-:Y:S05]  /*5a20*/  BRA.DIV UR7, `(.L_x_114) ;  /* 0x0000000607147947 */ /* 0x000fea000b800000 */
[----:B------:R-:W-:-:S13]  /*5a30*/  ELECT P6, URZ, PT ;  /* 0x00000000003f782f */ /* 0x000fda00038c0000 */
.L_x_128:
[----:B------:R-:W-:Y:S04]  /*5a40*/  BSSY B0, `(.L_x_115) ;  /* 0x000002b000007945 */ /* 0x000fe80003800000 */
[----:B------:R-:W-:Y:S05]  /*5a50*/  @!P6 BRA `(.L_x_116) ;  /* 0x0000000000a4e947 */ /* 0x000fea0003800000 */
[----:B------:R-:W-:-:S04]  /*5a60*/  LOP3.LUT R18, R18, 0x2, RZ, 0xfc, !PT ;  /* 0x0000000212127812 */ /* 0x000fc800078efcff */
[----:B------:R-:W-:-:S13]  /*5a70*/  ISETP.NE.AND P0, PT, R18, 0x3, PT ;  /* 0x000000031200780c */ /* 0x000fda0003f05270 */
[----:B------:R-:W-:Y:S05]  /*5a80*/  @!P0 BRA `(.L_x_117) ;  /* 0x0000000000048947 */ /* 0x000fea0003800000 */
[----:B------:R-:W-:Y:S01]  /*5a90*/  BPT.TRAP 0x1 ;  /* 0x000000040000795c */ /* 0x000fe20000300000 */
.L_x_117:
[----:B------:R-:W0:Y:S01]  /*5aa0*/  S2R R5, SR_CgaCtaId ;  /* 0x0000000000057919 */ /* 0x000e220000008800 */
[----:B------:R-:W-:Y:S02]  /*5ab0*/  MOV R0, 0x400 ;  /* 0x0000040000007802 */ /* 0x000fe40000000f00 */
[----:B------:R-:W-:Y:S02]  /*5ac0*/  SHF.L.U32 R2, R3, 0x1f, RZ ;  /* 0x0000001f03027819 */ /* 0x000fe400000006ff */
[----:B0-----:R-:W-:-:S05]  /*5ad0*/  LEA R5, R5, R0, 0x18 ;  /* 0x0000000005057211 */ /* 0x001fca00078ec0ff */
[----:B------:R-:W-:-:S04]  /*5ae0*/  VIADD R5, R5, 0x20 ;  /* 0x0000002005057836 */ /* 0x000fc80000000000 */
[C---:B------:R-:W-:Y:S02]  /*5af0*/  IMAD R7, R8.reuse, 0x8, R5 ;  /* 0x0000000808077824 */ /* 0x040fe400078e0205 */
[----:B------:R-:W-:Y:S02]  /*5b00*/  VIADD R8, R8, 0x1 ;  /* 0x0000000108087836 */ /* 0x000fe40000000000 */
[----:B------:R-:W0:Y:S03]  /*5b10*/  SYNCS.PHASECHK.TRANS64.TRYWAIT P0, [R7+URZ], R2 ;  /* 0x00000002070075a7 */ /* 0x000e26000800017f */
[----:B------:R-:W-:-:S04]  /*5b20*/  ISETP.NE.AND P1, PT, R8, 0x4, PT ;  /* 0x000000040800780c */ /* 0x000fc80003f25270 */
[----:B------:R-:W-:Y:S02]  /*5b30*/  SEL R0, RZ, 0x1, P1 ;  /* 0x00000001ff007807 */ /* 0x000fe40000800000 */
[----:B------:R-:W-:Y:S02]  /*5b40*/  SEL R8, R8, RZ, P1 ;  /* 0x000000ff08087207 */ /* 0x000fe40000800000 */
[----:B------:R-:W-:-:S03]  /*5b50*/  LOP3.LUT R9, R3, R0, RZ, 0x3c, !PT ;  /* 0x0000000003097212 */ /* 0x000fc600078e3cff */
[----:B------:R-:W-:Y:S01]  /*5b60*/  IMAD R6, R8, 0x8, R5 ;  /* 0x0000000808067824 */ /* 0x000fe200078e0205 */
[----:B------:R-:W-:Y:S01]  /*5b70*/  SHF.L.U32 R3, R9, 0x1f, RZ ;  /* 0x0000001f09037819 */ /* 0x000fe200000006ff */
[----:B0-----:R-:W-:Y:S06]  /*5b80*/  @!P0 BRA `(.L_x_118) ;  /* 0x0000000000dc8947 */ /* 0x001fec0003800000 */
.L_x_129:
[----:B------:R-:W1:Y:S01]  /*5b90*/  SYNCS.PHASECHK.TRANS64.TRYWAIT P0, [R6+URZ], R3 ;  /* 0x00000003060075a7 */ /* 0x000e62000800017f */
[----:B------:R-:W-:-:S05]  /*5ba0*/  VIADD R0, R8, 0x1 ;  /* 0x0000000108007836 */ /* 0x000fca0000000000 */
[----:B------:R-:W-:-:S04]  /*5bb0*/  ISETP.NE.AND P1, PT, R0, 0x4, PT ;  /* 0x000000040000780c */ /* 0x000fc80003f25270 */
[----:B0-----:R-:W-:Y:S02]  /*5bc0*/  SEL R2, RZ, 0x1, P1 ;  /* 0x00000001ff027807 */ /* 0x001fe40000800000 */
[----:B------:R-:W-:Y:S02]  /*5bd0*/  SEL R0, R0, RZ, P1 ;  /* 0x000000ff00007207 */ /* 0x000fe40000800000 */
[----:B------:R-:W-:-:S03]  /*5be0*/  LOP3.LUT R9, R9, R2, RZ, 0x3c, !PT ;  /* 0x0000000209097212 */ /* 0x000fc600078e3cff */
[----:B------:R-:W-:Y:S01]  /*5bf0*/  IMAD R7, R0, 0x8, R5 ;  /* 0x0000000800077824 */ /* 0x000fe200078e0205 */
[----:B------:R-:W-:Y:S01]  /*5c00*/  SHF.L.U32 R4, R9, 0x1f, RZ ;  /* 0x0000001f09047819 */ /* 0x000fe200000006ff */
[----:B-1----:R-:W-:Y:S06]  /*5c10*/  @!P0 BRA `(.L_x_119) ;  /* 0x0000000000cc8947 */ /* 0x002fec0003800000 */
.L_x_130:
[----:B------:R-:W1:Y:S01]  /*5c20*/  SYNCS.PHASECHK.TRANS64.TRYWAIT P0, [R7+URZ], R4 ;  /* 0x00000004070075a7 */ /* 0x000e62000800017f */
[----:B------:R-:W-:-:S05]  /*5c30*/  VIADD R0, R0, 0x1 ;  /* 0x0000000100007836 */ /* 0x000fca0000000000 */
[----:B------:R-:W-:-:S04]  /*5c40*/  ISETP.NE.AND P1, PT, R0, 0x4, PT ;  /* 0x000000040000780c */ /* 0x000fc80003f25270 */
[----:B------:R-:W-:Y:S02]  /*5c50*/  SEL R2, RZ, 0x1, P1 ;  /* 0x00000001ff027807 */ /* 0x000fe40000800000 */
[----:B------:R-:W-:Y:S02]  /*5c60*/  SEL R0, R0, RZ, P1 ;  /* 0x000000ff00007207 */ /* 0x000fe40000800000 */
[----:B------:R-:W-:Y:S01]  /*5c70*/  LOP3.LUT R2, R9, R2, RZ, 0x3c, !PT ;  /* 0x0000000209027212 */ /* 0x000fe200078e3cff */
[----:B-1----:R-:W-:Y:S06]  /*5c80*/  @!P0 BRA `(.L_x_120) ;  /* 0x0000000000c48947 */ /* 0x002fec0003800000 */
.L_x_131:
[----:B------:R-:W-:Y:S01]  /*5c90*/  IMAD R5, R0, 0x8, R5 ;  /* 0x0000000800057824 */ /* 0x000fe200078e0205 */
[----:B------:R-:W-:-:S07]  /*5ca0*/  SHF.L.U32 R0, R2, 0x1f, RZ ;  /* 0x0000001f02007819 */ /* 0x000fce00000006ff */
.L_x_121:
[----:B--2---:R2:W3:Y:S02]  /*5cb0*/  SYNCS.PHASECHK.TRANS64.TRYWAIT P0, [R5+URZ], R0 ;  /* 0x00000000050075a7 */ /* 0x0044e4000800017f */
[----:B---3--:R-:W-:Y:S05]  /*5cc0*/  @!P0 NANOSLEEP.SYNCS 0x989680 ;  /* 0x009896800000895d */ /* 0x008fea0003900000 */
[----:B------:R-:W3:Y:S02]  /*5cd0*/  @!P0 SYNCS.PHASECHK.TRANS64 P0, [R5+URZ], R0 ;  /* 0x00000000050085a7 */ /* 0x000ee4000800007f */
[----:B---3--:R-:W-:Y:S05]  /*5ce0*/  @!P0 BRA `(.L_x_121) ;  /* 0xfffffffc00f08947 */ /* 0x008fea000383ffff */
.L_x_116:
[----:B------:R-:W-:Y:S05]  /*5cf0*/  BSYNC B0 ;  /* 0x0000000000007941 */ /* 0x000fea0003800000 */
.L_x_115:
[----:B------:R-:W-:Y:S05]  /*5d00*/  EXIT ;  /* 0x000000000000794d */ /* 0x000fea0003800000 */
.L_x_21:
[----:B-1----:R1:W2:Y:S02]  /*5d10*/  SYNCS.PHASECHK.TRANS64.TRYWAIT P1, [R3+URZ], R0 ;  /* 0x00000000030075a7 */ /* 0x0022a4000802017f */
[----:B--2---:R-:W-:Y:S05]  /*5d20*/  @!P1 NANOSLEEP.SYNCS 0x989680 ;  /* 0x009896800000995d */ /* 0x004fea0003900000 */
[----:B------:R-:W2:Y:S02]  /*5d30*/  @!P1 SYNCS.PHASECHK.TRANS64 P1, [R3+URZ], R0 ;  /* 0x00000000030095a7 */ /* 0x000ea4000802007f */
[----:B--2---:R-:W-:Y:S05]  /*5d40*/  @!P1 BRA `(.L_x_21) ;  /* 0xfffffffc00f09947 */ /* 0x004fea000383ffff */
[----:B------:R-:W-:Y:S05]  /*5d50*/  BRA `(.L_x_20) ;  /* 0xffffffb8009c7947 */ /* 0x000fea000383ffff */
.L_x_26:
[----:B-1----:R1:W2:Y:S02]  /*5d60*/  SYNCS.PHASECHK.TRANS64.TRYWAIT P1, [R5+URZ], R4 ;  /* 0x00000004050075a7 */ /* 0x0022a4000802017f */
[----:B--2---:R-:W-:Y:S05]  /*5d70*/  @!P1 NANOSLEEP.SYNCS 0x989680 ;  /* 0x009896800000995d */ /* 0x004fea0003900000 */
[----:B------:R-:W2:Y:S02]  /*5d80*/  @!P1 SYNCS.PHASECHK.TRANS64 P1, [R5+URZ], R4 ;  /* 0x00000004050095a7 */ /* 0x000ea4000802007f */
[----:B--2---:R-:W-:Y:S05]  /*5d90*/  @!P1 BRA `(.L_x_26) ;  /* 0xfffffffc00f09947 */ /* 0x004fea000383ffff */
[----:B------:R-:W-:Y:S05]  /*5da0*/  BRA `(.L_x_25) ;  /* 0xffffffbc00e87947 */ /* 0x000fea000383ffff */
.L_x_103:
[----:B------:R-:W-:Y:S01]  /*5db0*/  BSSY B1, `(.L_x_122) ;  /* 0x0000006000017945 */ /* 0x000fe20003800000 */
[----:B------:R-:W-:-:S07]  /*5dc0*/  IMAD.MOV.U32 R15, RZ, RZ, -0x1 ;  /* 0xffffffffff0f7424 */ /* 0x000fce00078e00ff */
[----:B------:R-:W-:Y:S05]  /*5dd0*/  WARPSYNC.COLLECTIVE R15, `(.L_x_123) ;  /* 0x000000000f0c7348 */ /* 0x000fea0003c00000 */
[----:B------:R-:W-:Y:S02]  /*5de0*/  ELECT P6, UR62, PT ;  /* 0x00000000003e782f */ /* 0x000fe400038c0000 */
[----:B------:R-:W-:Y:S01]  /*5df0*/  MOV R14, UR62 ;  /* 0x0000003e000e7c02 */ /* 0x000fe20008000f00 */
[----:B------:R-:W-:Y:S10]  /*5e00*/  ENDCOLLECTIVE ;  /* 0x000000000000791b */ /* 0x000ff40003800000 */
.L_x_123:
[----:B------:R-:W-:Y:S05]  /*5e10*/  BSYNC B1 ;  /* 0x0000000000017941 */ /* 0x000fea0003800000 */
.L_x_122:
[----:B------:R-:W-:Y:S05]  /*5e20*/  BRA `(.L_x_124) ;  /* 0xfffffff0000c7947 */ /* 0x000fea000383ffff */
.L_x_106:
[----:B-1----:R1:W2:Y:S02]  /*5e30*/  SYNCS.PHASECHK.TRANS64.TRYWAIT P0, [R23+URZ+0x20], R14 ;  /* 0x0000200e170075a7 */ /* 0x0022a4000800017f */
[----:B--2---:R-:W-:Y:S05]  /*5e40*/  @!P0 NANOSLEEP.SYNCS 0x989680 ;  /* 0x009896800000895d */ /* 0x004fea0003900000 */
[----:B------:R-:W2:Y:S02]  /*5e50*/  @!P0 SYNCS.PHASECHK.TRANS64 P0, [R23+URZ+0x20], R14 ;  /* 0x0000200e170085a7 */ /* 0x000ea4000800007f */
[----:B--2---:R-:W-:Y:S05]  /*5e60*/  @!P0 BRA `(.L_x_106) ;  /* 0xfffffffc00f08947 */ /* 0x004fea000383ffff */
[----:B------:R-:W-:Y:S05]  /*5e70*/  BRA `(.L_x_125) ;  /* 0xfffffff000447947 */ /* 0x000fea000383ffff */
.L_x_114:
[----:B------:R-:W-:Y:S01]  /*5e80*/  BSSY B0, `(.L_x_126) ;  /* 0x0000006000007945 */ /* 0x000fe20003800000 */
[----:B------:R-:W-:-:S07]  /*5e90*/  IMAD.MOV.U32 R15, RZ, RZ, -0x1 ;  /* 0xffffffffff0f7424 */ /* 0x000fce00078e00ff */
[----:B------:R-:W-:Y:S05]  /*5ea0*/  WARPSYNC.COLLECTIVE R15, `(.L_x_127) ;  /* 0x000000000f0c7348 */ /* 0x000fea0003c00000 */
[----:B------:R-:W-:Y:S02]  /*5eb0*/  ELECT P6, UR62, PT ;  /* 0x00000000003e782f */ /* 0x000fe400038c0000 */
[----:B------:R-:W-:Y:S01]  /*5ec0*/  MOV R14, UR62 ;  /* 0x0000003e000e7c02 */ /* 0x000fe20008000f00 */
[----:B------:R-:W-:Y:S10]  /*5ed0*/  ENDCOLLECTIVE ;  /* 0x000000000000791b */ /* 0x000ff40003800000 */
.L_x_127:
[----:B------:R-:W-:Y:S05]  /*5ee0*/  BSYNC B0 ;  /* 0x0000000000007941 */ /* 0x000fea0003800000 */
.L_x_126:
[----:B------:R-:W-:Y:S05]  /*5ef0*/  BRA `(.L_x_128) ;  /* 0xfffffff800d07947 */ /* 0x000fea000383ffff */
.L_x_118:
[----:B0-----:R0:W1:Y:S02]  /*5f00*/  SYNCS.PHASECHK.TRANS64.TRYWAIT P0, [R7+URZ], R2 ;  /* 0x00000002070075a7 */ /* 0x001064000800017f */
[----:B-1----:R-:W-:Y:S05]  /*5f10*/  @!P0 NANOSLEEP.SYNCS 0x989680 ;  /* 0x009896800000895d */ /* 0x002fea0003900000 */
[----:B------:R-:W1:Y:S02]  /*5f20*/  @!P0 SYNCS.PHASECHK.TRANS64 P0, [R7+URZ], R2 ;  /* 0x00000002070085a7 */ /* 0x000e64000800007f */
[----:B-1----:R-:W-:Y:S05]  /*5f30*/  @!P0 BRA `(.L_x_118) ;  /* 0xfffffffc00f08947 */ /* 0x002fea000383ffff */
[----:B------:R-:W-:Y:S05]  /*5f40*/  BRA `(.L_x_129) ;  /* 0xfffffffc00107947 */ /* 0x000fea000383ffff */
.L_x_119:
[----:B0-----:R0:W1:Y:S02]  /*5f50*/  SYNCS.PHASECHK.TRANS64.TRYWAIT P0, [R6+URZ], R3 ;  /* 0x00000003060075a7 */ /* 0x001064000800017f */
[----:B-1----:R-:W-:Y:S05]  /*5f60*/  @!P0 NANOSLEEP.SYNCS 0x989680 ;  /* 0x009896800000895d */ /* 0x002fea0003900000 */
[----:B------:R-:W1:Y:S02]  /*5f70*/  @!P0 SYNCS.PHASECHK.TRANS64 P0, [R6+URZ], R3 ;  /* 0x00000003060085a7 */ /* 0x000e64000800007f */
[----:B-1----:R-:W-:Y:S05]  /*5f80*/  @!P0 BRA `(.L_x_119) ;  /* 0xfffffffc00f08947 */ /* 0x002fea000383ffff */
[----:B------:R-:W-:Y:S05]  /*5f90*/  BRA `(.L_x_130) ;  /* 0xfffffffc00207947 */ /* 0x000fea000383ffff */
.L_x_120:
[----:B-1----:R1:W2:Y:S02]  /*5fa0*/  SYNCS.PHASECHK.TRANS64.TRYWAIT P0, [R7+URZ], R4 ;  /* 0x00000004070075a7 */ /* 0x0022a4000800017f */
[----:B--2---:R-:W-:Y:S05]  /*5fb0*/  @!P0 NANOSLEEP.SYNCS 0x989680 ;  /* 0x009896800000895d */ /* 0x004fea0003900000 */
[----:B------:R-:W2:Y:S02]  /*5fc0*/  @!P0 SYNCS.PHASECHK.TRANS64 P0, [R7+URZ], R4 ;  /* 0x00000004070085a7 */ /* 0x000ea4000800007f */
[----:B--2---:R-:W-:Y:S05]  /*5fd0*/  @!P0 BRA `(.L_x_120) ;  /* 0xfffffffc00f08947 */ /* 0x004fea000383ffff */
[----:B------:R-:W-:Y:S05]  /*5fe0*/  BRA `(.L_x_131) ;  /* 0xfffffffc00287947 */ /* 0x000fea000383ffff */
.L_x_132:
[----:B------:R-:W-:-:S00]  /*5ff0*/  BRA `(.L_x_132) ;  /* 0xfffffffc00fc7947 */ /* 0x000fc0000383ffff */
[----:B------:R-:W-:-:S00]  /*6000*/  NOP ;  /* 0x0000000000007918 */ /* 0x000fc00000000000 */
[----:B------:R-:W-:-:S00]  /*6010*/  NOP ;  /* 0x0000000000007918 */ /* 0x000fc00000000000 */
[----:B------:R-:W-:-:S00]  /*6020*/  NOP ;  /* 0x0000000000007918 */ /* 0x000fc00000000000 */
[----:B------:R-:W-:-:S00]  /*6030*/  NOP ;  /* 0x0000000000007918 */ /* 0x000fc00000000000 */
[----:B------:R-:W-:-:S00]  /*6040*/  NOP ;  /* 0x0000000000007918 */ /* 0x000fc00000000000 */
[----:B------:R-:W-:-:S00]  /*6050*/  NOP ;  /* 0x0000000000007918 */ /* 0x000fc00000000000 */
[----:B------:R-:W-:-:S00]  /*6060*/  NOP ;  /* 0x0000000000007918 */ /* 0x000fc00000000000 */
[----:B------:R-:W-:-:S00]  /*6070*/  NOP ;  /* 0x0000000000007918 */ /* 0x000fc00000000000 */
.L_x_133:


//--------------------- .nv.global.init           --------------------------
	.section	.nv.global.init,"aw",@progbits
.nv.global.init:
	.type		$str$22,@object
	.size		$str$22,($str$23 - $str$22)
$str$22:
        /*0000*/ 	.byte	0x6b, 0x5f, 0x74, 0x69, 0x6c, 0x65, 0x5f, 0x63, 0x6f, 0x75, 0x6e, 0x74, 0x20, 0x3e, 0x3d, 0x20
        /*0010*/ 	.byte	0x31, 0x00
	.type		$str$23,@object
	.size		$str$23,(__unnamed_1 - $str$23)
$str$23:
        /*0012*/ 	.byte	0x2f, 0x74, 0x6d, 0x70, 0x2f, 0x63, 0x75, 0x74, 0x6c, 0x61, 0x73, 0x73, 0x5f, 0x73, 0x77, 0x65
        /*0022*/ 	.byte	0x65, 0x70, 0x5f, 0x73, 0x72, 0x63, 0x2f, 0x69, 0x6e, 0x63, 0x6c, 0x75, 0x64, 0x65, 0x2f, 0x63
        /*0032*/ 	.byte	0x75, 0x74, 0x6c, 0x61, 0x73, 0x73, 0x2f, 0x67, 0x65, 0x6d, 0x6d, 0x2f, 0x63, 0x6f, 0x6c, 0x6c
        /*0042*/ 	.byte	0x65, 0x63, 0x74, 0x69, 0x76, 0x65, 0x2f, 0x73, 0x6d, 0x39, 0x30, 0x5f, 0x6d, 0x6d, 0x61, 0x5f
        /*0052*/ 	.byte	0x74, 0x6d, 0x61, 0x5f, 0x67, 0x6d, 0x6d, 0x61, 0x5f, 0x73, 0x73, 0x5f, 0x77, 0x61, 0x72, 0x70
        /*0062*/ 	.byte	0x73, 0x70, 0x65, 0x63, 0x69, 0x61, 0x6c, 0x69, 0x7a, 0x65, 0x64, 0x2e, 0x68, 0x70, 0x70, 0x00
	.type		__unnamed_1,@object
	.size		__unnamed_1,(.L_0 - __unnamed_1)
__unnamed_1:
        /*0072*/ 	.byte	0x76, 0x6f, 0x69, 0x64, 0x20, 0x63, 0x75, 0x74, 0x6c, 0x61, 0x73, 0x73, 0x3a, 0x3a, 0x67, 0x65
        /* <DEDUP_REMOVED lines=175> */
        /*0b72*/ 	.byte	0x69, 0x64, 0x65, 0x6e, 0x74, 0x69, 0x74, 0x79, 0x5d, 0x00
.L_0:


//--------------------- .nv.shared._ZN7cutlass13device_kernelINS_4gemm6kernel13GemmUniversalIN4cute5tupleIJiiiiEEENS1_10collective13CollectiveMmaINS1_34MainloopSm90TmaGmmaWarpSpecializedILi4ENS5_IJNS4_1CILi4EEENSA_ILi1EEESC_EEENS1_35KernelTmaWarpSpecializedCooperativeEEENS5_IJNSA_ILi128EEENSA_ILi64EEESH_EEEfNS5_IJlSC_lEEEfSJ_NS4_8TiledMMAINS4_8MMA_AtomIJNS4_4SM904GMMA29MMA_64x64x8_F32TF32TF32_SS_TNILNSN_7ScaleInE1ELSP_1EEEEEENS4_6LayoutINS5_IJNSA_ILi2EEESC_SC_EEENS5_IJSC_NSA_ILi0EEESV_EEEEENS5_IJNS4_10UnderscoreESY_SY_EEEEENS4_13SM90_TMA_LOADENS4_14ComposedLayoutINS4_7SwizzleILi3ELi4ELi3EEENS4_18smem_ptr_flag_bitsILi32EEENSS_INS5_IJNSA_ILi8EEENSA_ILi32EEEEEENS5_IJS18_SC_EEEEEEEvNS4_8identityENS4_23SM90_TMA_LOAD_MULTICASTES1C_vS1D_EENS_8epilogue10collective6detail29Sm90TmaWarpSpecializedAdapterINS1H_15DefaultEpilogueIfSJ_SJ_NS1G_6thread17LinearCombinationIfLi1EffLNS1L_9ScaleType4KindE0ELNS_15FloatRoundStyleE2EfEENS1_15EpilogueDefaultEEEEEvvEEEEvNT_6ParamsE --------------------------
	.section	.nv.shared._ZN7cutlass13device_kernelINS_4gemm6kernel13GemmUniversalIN4cute5tupleIJiiiiEEENS1_10collective13CollectiveMmaINS1_34MainloopSm90TmaGmmaWarpSpecializedILi4ENS5_IJNS4_1CILi4EEENSA_ILi1EEESC_EEENS1_35KernelTmaWarpSpecializedCooperativeEEENS5_IJNSA_ILi128EEENSA_ILi64EEESH_EEEfNS5_IJlSC_lEEEfSJ_NS4_8TiledMMAINS4_8MMA_AtomIJNS4_4SM904GMMA29MMA_64x64x8_F32TF32TF32_SS_TNILNSN_7ScaleInE1ELSP_1EEEEEENS4_6LayoutINS5_IJNSA_ILi2EEESC_SC_EEENS5_IJSC_NSA_ILi0EEESV_EEEEENS5_IJNS4_10UnderscoreESY_SY_EEEEENS4_13SM90_TMA_LOADENS4_14ComposedLayoutINS4_7SwizzleILi3ELi4ELi3EEENS4_18smem_ptr_flag_bitsILi32EEENSS_INS5_IJNSA_ILi8EEENSA_ILi32EEEEEENS5_IJS18_SC_EEEEEEEvNS4_8identityENS4_23SM90_TMA_LOAD_MULTICASTES1C_vS1D_EENS_8epilogue10collective6detail29Sm90TmaWarpSpecializedAdapterINS1H_15DefaultEpilogueIfSJ_SJ_NS1G_6thread17LinearCombinationIfLi1EffLNS1L_9ScaleType4KindE0ELNS_15FloatRoundStyleE2EfEENS1_15EpilogueDefaultEEEEEvvEEEEvNT_6ParamsE,"aw",@nobits
	.sectionflags	@""
	.align	16
	.zero		1024


//--------------------- .nv.shared.reserved.0     --------------------------
	.section	.nv.shared.reserved.0,"aw",@nobits
	.weak		__nv_reservedSMEM_offset_0_alias
	.size		__nv_reservedSMEM_offset_0_alias, 0, 0
	.other		__nv_reservedSMEM_offset_0_alias,@"STO_CUDA_RESERVED_SHARED STV_DEFAULT"
__nv_reservedSMEM_offset_0_alias:
	.zero		0


//--------------------- .nv.global                --------------------------
	.section	.nv.global,"aw",@nobits
.nv.global:
	.type		_ZN40_INTERNAL_bc6ca952_4_k_cu_e0428334_162344cute1_E,@object
	.size		_ZN40_INTERNAL_bc6ca952_4_k_cu_e0428334_162344cute1_E,(_ZN40_INTERNAL_bc6ca952_4_k_cu_e0428334_162344cuda3std3__45__cpo6cbeginE - _ZN40_INTERNAL_bc6ca952_4_k_cu_e0428334_162344cute1_E)
_ZN40_INTERNAL_bc6ca952_4_k_cu_e0428334_162344cute1_E:
	.zero		1
	.type		_ZN40_INTERNAL_bc6ca952_4_k_cu_e0428334_162344cuda3std3__45__cpo6cbeginE,@object
	.size		_ZN40_INTERNAL_bc6ca952_4_k_cu_e0428334_162344cuda3std3__45__cpo6cbeginE,(_ZN40_INTERNAL_bc6ca952_4_k_cu_e0428334_162344cuda3std3__48in_placeE - _ZN40_INTERNAL_bc6ca952_4_k_cu_e0428334_162344cuda3std3__45__cpo6cbeginE)
_ZN40_INTERNAL_bc6ca952_4_k_cu_e0428334_162344cuda3std3__45__cpo6cbeginE:
	.zero		1
	.type		_ZN40_INTERNAL_bc6ca952_4_k_cu_e0428334_162344cuda3std3__48in_placeE,@object
	.size		_ZN40_INTERNAL_bc6ca952_4_k_cu_e0428334_162344cuda3std3__48in_placeE,(_ZN40_INTERNAL_bc6ca952_4_k_cu_e0428334_162344cuda3std6ranges3__45__cpo9iter_moveE - _ZN40_INTERNAL_bc6ca952_4_k_cu_e0428334_162344cuda3std3__48in_placeE)
_ZN40_INTERNAL_bc6ca952_4_k_cu_e0428334_162344cuda3std3__48in_placeE:
	.zero		1
	.type		_ZN40_INTERNAL_bc6ca952_4_k_cu_e0428334_162344cuda3std6ranges3__45__cpo9iter_moveE,@object
	.size		_ZN40_INTERNAL_bc6ca952_4_k_cu_e0428334_162344cuda3std6ranges3__45__cpo9iter_moveE,(_ZN40_INTERNAL_bc6ca952_4_k_cu_e0428334_162344cuda3std3__45__cpo5beginE - _ZN40_INTERNAL_bc6ca952_4_k_cu_e0428334_162344cuda3std6ranges3__45__cpo9iter_moveE)
_ZN40_INTERNAL_bc6ca952_4_k_cu_e0428334_162344cuda3std6ranges3__45__cpo9iter_moveE:
	.zero		1
	.type		_ZN40_INTERNAL_bc6ca952_4_k_cu_e0428334_162344cuda3std3__45__cpo5beginE,@object
	.size		_ZN40_INTERNAL_bc6ca952_4_k_cu_e0428334_162344cuda3std3__45__cpo5beginE,(_ZN40_INTERNAL_bc6ca952_4_k_cu_e0428334_162344cuda3std3__442_GLOBAL__N__bc6ca952_4_k_cu_e0428334_162346ignoreE - _ZN40_INTERNAL_bc6ca952_4_k_cu_e0428334_162344cuda3std3__45__cpo5beginE)
_ZN40_INTERNAL_bc6ca952_4_k_cu_e0428334_162344cuda3std3__45__cpo5beginE:
	.zero		1
	.type		_ZN40_INTERNAL_bc6ca952_4_k_cu_e0428334_162344cuda3std3__442_GLOBAL__N__bc6ca952_4_k_cu_e0428334_162346ignoreE,@object
	.size		_ZN40_INTERNAL_bc6ca952_4_k_cu_e0428334_162344cuda3std3__442_GLOBAL__N__bc6ca952_4_k_cu_e0428334_162346ignoreE,(_ZN40_INTERNAL_bc6ca952_4_k_cu_e0428334_162344cute7productE - _ZN40_INTERNAL_bc6ca952_4_k_cu_e0428334_162344cuda3std3__442_GLOBAL__N__bc6ca952_4_k_cu_e0428334_162346ignoreE)
_ZN40_INTERNAL_bc6ca952_4_k_cu_e0428334_162344cuda3std3__442_GLOBAL__N__bc6ca952_4_k_cu_e0428334_162346ignoreE:
	.zero		1
	.type		_ZN40_INTERNAL_bc6ca952_4_k_cu_e0428334_162344cute7productE,@object
	.size		_ZN40_INTERNAL_bc6ca952_4_k_cu_e0428334_162344cute7productE,(_ZN40_INTERNAL_bc6ca952_4_k_cu_e0428334_162344cuda3std3__45__cpo3endE - _ZN40_INTERNAL_bc6ca952_4_k_cu_e0428334_162344cute7productE)
_ZN40_INTERNAL_bc6ca952_4_k_cu_e0428334_162344cute7productE:
	.zero		1
	.type		_ZN40_INTERNAL_bc6ca952_4_k_cu_e0428334_162344cuda3std3__45__cpo3endE,@object
	.size		_ZN40_INTERNAL_bc6ca952_4_k_cu_e0428334_162344cuda3std3__45__cpo3endE,(_ZN40_INTERNAL_bc6ca952_4_k_cu_e0428334_162344cuda3std3__419piecewise_constructE - _ZN40_INTERNAL_bc6ca952_4_k_cu_e0428334_162344cuda3std3__45__cpo3endE)
_ZN40_INTERNAL_bc6ca952_4_k_cu_e0428334_162344cuda3std3__45__cpo3endE:
	.zero		1
	.type		_ZN40_INTERNAL_bc6ca952_4_k_cu_e0428334_162344cuda3std3__419piecewise_constructE,@object
	.size		_ZN40_INTERNAL_bc6ca952_4_k_cu_e0428334_162344cuda3std3__419piecewise_constructE,(_ZN40_INTERNAL_bc6ca952_4_k_cu_e0428334_162344cuda3std3__45__cpo4cendE - _ZN40_INTERNAL_bc6ca952_4_k_cu_e0428334_162344cuda3std3__419piecewise_constructE)
_ZN40_INTERNAL_bc6ca952_4_k_cu_e0428334_162344cuda3std3__419piecewise_constructE:
	.zero		1
	.type		_ZN40_INTERNAL_bc6ca952_4_k_cu_e0428334_162344cuda3std3__45__cpo4cendE,@object
	.size		_ZN40_INTERNAL_bc6ca952_4_k_cu_e0428334_162344cuda3std3__45__cpo4cendE,(_ZN40_INTERNAL_bc6ca952_4_k_cu_e0428334_162344cuda3std6ranges3__45__cpo4swapE - _ZN40_INTERNAL_bc6ca952_4_k_cu_e0428334_162344cuda3std3__45__cpo4cendE)
_ZN40_INTERNAL_bc6ca952_4_k_cu_e0428334_162344cuda3std3__45__cpo4cendE:
	.zero		1
	.type		_ZN40_INTERNAL_bc6ca952_4_k_cu_e0428334_162344cuda3std6ranges3__45__cpo4swapE,@object
	.size		_ZN40_INTERNAL_bc6ca952_4_k_cu_e0428334_162344cuda3std6ranges3__45__cpo4swapE,(.L_8 - _ZN40_INTERNAL_bc6ca952_4_k_cu_e0428334_162344cuda3std6ranges3__45__cpo4swapE)
_ZN40_INTERNAL_bc6ca952_4_k_cu_e0428334_162344cuda3std6ranges3__45__cpo4swapE:
	.zero		1
.L_8:


//--------------------- .nv.constant0._ZN7cutlass13device_kernelINS_4gemm6kernel13GemmUniversalIN4cute5tupleIJiiiiEEENS1_10collective13CollectiveMmaINS1_34MainloopSm90TmaGmmaWarpSpecializedILi4ENS5_IJNS4_1CILi4EEENSA_ILi1EEESC_EEENS1_35KernelTmaWarpSpecializedCooperativeEEENS5_IJNSA_ILi128EEENSA_ILi64EEESH_EEEfNS5_IJlSC_lEEEfSJ_NS4_8TiledMMAINS4_8MMA_AtomIJNS4_4SM904GMMA29MMA_64x64x8_F32TF32TF32_SS_TNILNSN_7ScaleInE1ELSP_1EEEEEENS4_6LayoutINS5_IJNSA_ILi2EEESC_SC_EEENS5_IJSC_NSA_ILi0EEESV_EEEEENS5_IJNS4_10UnderscoreESY_SY_EEEEENS4_13SM90_TMA_LOADENS4_14ComposedLayoutINS4_7SwizzleILi3ELi4ELi3EEENS4_18smem_ptr_flag_bitsILi32EEENSS_INS5_IJNSA_ILi8EEENSA_ILi32EEEEEENS5_IJS18_SC_EEEEEEEvNS4_8identityENS4_23SM90_TMA_LOAD_MULTICASTES1C_vS1D_EENS_8epilogue10collective6detail29Sm90TmaWarpSpecializedAdapterINS1H_15DefaultEpilogueIfSJ_SJ_NS1G_6thread17LinearCombinationIfLi1EffLNS1L_9ScaleType4KindE0ELNS_15FloatRoundStyleE2EfEENS1_15EpilogueDefaultEEEEEvvEEEEvNT_6ParamsE --------------------------
	.section	.nv.constant0._ZN7cutlass13device_kernelINS_4gemm6kernel13GemmUniversalIN4cute5tupleIJiiiiEEENS1_10collective13CollectiveMmaINS1_34MainloopSm90TmaGmmaWarpSpecializedILi4ENS5_IJNS4_1CILi4EEENSA_ILi1EEESC_EEENS1_35KernelTmaWarpSpecializedCooperativeEEENS5_IJNSA_ILi128EEENSA_ILi64EEESH_EEEfNS5_IJlSC_lEEEfSJ_NS4_8TiledMMAINS4_8MMA_AtomIJNS4_4SM904GMMA29MMA_64x64x8_F32TF32TF32_SS_TNILNSN_7ScaleInE1ELSP_1EEEEEENS4_6LayoutINS5_IJNSA_ILi2EEESC_SC_EEENS5_IJSC_NSA_ILi0EEESV_EEEEENS5_IJNS4_10UnderscoreESY_SY_EEEEENS4_13SM90_TMA_LOADENS4_14ComposedLayoutINS4_7SwizzleILi3ELi4ELi3EEENS4_18smem_ptr_flag_bitsILi32EEENSS_INS5_IJNSA_ILi8EEENSA_ILi32EEEEEENS5_IJS18_SC_EEEEEEEvNS4_8identityENS4_23SM90_TMA_LOAD_MULTICASTES1C_vS1D_EENS_8epilogue10collective6detail29Sm90TmaWarpSpecializedAdapterINS1H_15DefaultEpilogueIfSJ_SJ_NS1G_6thread17LinearCombinationIfLi1EffLNS1L_9ScaleType4KindE0ELNS_15FloatRoundStyleE2EfEENS1_15EpilogueDefaultEEEEEvvEEEEvNT_6ParamsE,"a",@progbits
	.sectionflags	@""
	.align	4
.nv.constant0._ZN7cutlass13device_kernelINS_4gemm6kernel13GemmUniversalIN4cute5tupleIJiiiiEEENS1_10collective13CollectiveMmaINS1_34MainloopSm90TmaGmmaWarpSpecializedILi4ENS5_IJNS4_1CILi4EEENSA_ILi1EEESC_EEENS1_35KernelTmaWarpSpecializedCooperativeEEENS5_IJNSA_ILi128EEENSA_ILi64EEESH_EEEfNS5_IJlSC_lEEEfSJ_NS4_8TiledMMAINS4_8MMA_AtomIJNS4_4SM904GMMA29MMA_64x64x8_F32TF32TF32_SS_TNILNSN_7ScaleInE1ELSP_1EEEEEENS4_6LayoutINS5_IJNSA_ILi2EEESC_SC_EEENS5_IJSC_NSA_ILi0EEESV_EEEEENS5_IJNS4_10UnderscoreESY_SY_EEEEENS4_13SM90_TMA_LOADENS4_14ComposedLayoutINS4_7SwizzleILi3ELi4ELi3EEENS4_18smem_ptr_flag_bitsILi32EEENSS_INS5_IJNSA_ILi8EEENSA_ILi32EEEEEENS5_IJS18_SC_EEEEEEEvNS4_8identityENS4_23SM90_TMA_LOAD_MULTICASTES1C_vS1D_EENS_8epilogue10collective6detail29Sm90TmaWarpSpecializedAdapterINS1H_15DefaultEpilogueIfSJ_SJ_NS1G_6thread17LinearCombinationIfLi1EffLNS1L_9ScaleType4KindE0ELNS_15FloatRoundStyleE2EfEENS1_15EpilogueDefaultEEEEEvvEEEEvNT_6ParamsE:
	.zero		1664


//--------------------- SYMBOLS --------------------------

	.type		.nv.reservedSmem.offset0,@object
	.size		.nv.reservedSmem.offset0,0x4
	.type		__assertfail,@function
